def attn_fwd(
    Q,
    K,
    V,
    Out,
    Lse,
    sm_scale,
    stride_qz,
    stride_qh,
    stride_qm,
    stride_qk,
    stride_kz,
    stride_kh,
    stride_kn,
    stride_kk,
    stride_vz,
    stride_vh,
    stride_vn,
    stride_vk,
    stride_oz,
    stride_oh,
    stride_om,
    stride_ok,
    seqlen_q,
    seqlen_k,
    BLOCK_M: tl.constexpr,
    BLOCK_N: tl.constexpr,
    HEAD_DIM: tl.constexpr,
    CAUSAL: tl.constexpr,
):
    start_m = tl.program_id(0)
    off_hz = tl.program_id(1)
    q_off = off_hz * stride_qh
    k_off = off_hz * stride_kh
    v_off = off_hz * stride_vh
    offs_m = start_m * BLOCK_M + tl.arange(0, BLOCK_M)
    offs_d = tl.arange(0, HEAD_DIM)
    offs_n = tl.arange(0, BLOCK_N)
    q_ptrs = Q + q_off + offs_m[:, None] * stride_qm + offs_d[None, :] * stride_qk
    k_ptrs = K + k_off + offs_d[:, None] * stride_kk + offs_n[None, :] * stride_kn
    v_ptrs = V + v_off + offs_n[:, None] * stride_vn + offs_d[None, :] * stride_vk
    m_i = tl.full([BLOCK_M], float("-inf"), dtype=tl.float32)
    l_i = tl.zeros([BLOCK_M], dtype=tl.float32) + 1.0
    acc = tl.zeros([BLOCK_M, HEAD_DIM], dtype=tl.float32)
    q = tl.load(q_ptrs)
    acc, l_i, m_i = _attn_fwd_inner(
        acc,
        l_i,
        m_i,
        q,
        k_ptrs,
        v_ptrs,
        sm_scale,
        stride_kn,
        stride_vn,
        start_m,
        seqlen_k,
        BLOCK_M,
        BLOCK_N,
        HEAD_DIM,
        CAUSAL,
    )
    acc = acc / l_i[:, None]
    lse = m_i + tl.math.log2(l_i) / 1.4426950408889634
    o_ptrs = (
        Out
        + off_hz * stride_oh
        + offs_m[:, None] * stride_om
        + offs_d[None, :] * stride_ok
    )
    tl.store(o_ptrs, acc.to(Out.dtype.element_ty))
    tl.store(Lse + off_hz * seqlen_q + offs_m, lse)

# config = {"BLOCK_M": 256, "BLOCK_N": 32, "HEAD_DIM": 32, "arch": "sm_100", "causal": true, "dtype": "fp8e4m3", "num_stages": 2, "num_warps": 16}
# arch = sm_100


// ===== COMPILED SASS (sm_100a) =====

	.target	sm_100a

	.elftype	@"ET_EXEC"


//--------------------- .note.nv.tkinfo           --------------------------
	.section	.note.nv.tkinfo,"",@"SHT_NOTE"
	.sectionflags	@"SHF_NOTE_NV_TKINFO"
	.tkinfo
        /*0018*/ 	.word	0x00000081
        /*0030*/ 	.string	""
        /*0030*/ 	.string	"ptxas-blackwell"
        /*0030*/ 	.string	"Cuda compilation tools, release 12.9, V12.9.86"
        /*0030*/ 	.string	"Build cuda_12.9.r12.9/compiler.36037853_0"
        /*0030*/ 	.string	"-v  -suppress-debug-info  -lineinfo  -arch sm_100a "



//--------------------- .note.nv.cuver            --------------------------
	.section	.note.nv.cuver,"",@"SHT_NOTE"
	.sectionflags	@"SHF_NOTE_NV_CUVER"
        /*0018*/ 	.short	0x0001
        /*001a*/ 	.short	0x0064
        /*001c*/ 	.short	0x0001
        /*001e*/ 	.short	0x0000
        /*0020*/ 	.short	0x0001
        /*0022*/ 	.short	0x0000


//--------------------- .nv.info                  --------------------------
	.section	.nv.info,"",@"SHT_CUDA_INFO"
	.align	4


	//----- nvinfo : EIATTR_REGCOUNT
	.align		4
        /*0000*/ 	.byte	0x04, 0x2f
        /*0002*/ 	.short	(.L_2 - .L_1)
	.align		4
.L_1:
        /*0004*/ 	.word	index@(attn_fwd)
        /*0008*/ 	.word	0x00000054


	//----- nvinfo : EIATTR_FRAME_SIZE
	.align		4
.L_2:
        /*000c*/ 	.byte	0x04, 0x11
        /*000e*/ 	.short	(.L_4 - .L_3)
	.align		4
.L_3:
        /*0010*/ 	.word	index@(attn_fwd)
        /*0014*/ 	.word	0x00000000


	//----- nvinfo : EIATTR_MIN_STACK_SIZE
	.align		4
.L_4:
        /*0018*/ 	.byte	0x04, 0x12
        /*001a*/ 	.short	(.L_6 - .L_5)
	.align		4
.L_5:
        /*001c*/ 	.word	index@(attn_fwd)
        /*0020*/ 	.word	0x00000000
.L_6:


//--------------------- .nv.info.attn_fwd         --------------------------
	.section	.nv.info.attn_fwd,"",@"SHT_CUDA_INFO"
	.sectionflags	@""
	.align	4


	//----- nvinfo : EIATTR_CUDA_API_VERSION
	.align		4
        /*0000*/ 	.byte	0x04, 0x37
        /*0002*/ 	.short	(.L_8 - .L_7)
.L_7:
        /*0004*/ 	.word	0x00000081


	//----- nvinfo : EIATTR_KPARAM_INFO
	.align		4
.L_8:
        /*0008*/ 	.byte	0x04, 0x17
        /*000a*/ 	.short	(.L_10 - .L_9)
.L_9:
        /*000c*/ 	.word	0x00000000
        /*0010*/ 	.short	0x0019
        /*0012*/ 	.short	0x0080
        /*0014*/ 	.byte	0x00, 0xf4, 0x21, 0x00


	//----- nvinfo : EIATTR_KPARAM_INFO
	.align		4
.L_10:
        /*0018*/ 	.byte	0x04, 0x17
        /*001a*/ 	.short	(.L_12 - .L_11)
.L_11:
        /*001c*/ 	.word	0x00000000
        /*0020*/ 	.short	0x0018
        /*0022*/ 	.short	0x0078
        /*0024*/ 	.byte	0x00, 0xf4, 0x21, 0x00


	//----- nvinfo : EIATTR_KPARAM_INFO
	.align		4
.L_12:
        /*0028*/ 	.byte	0x04, 0x17
        /*002a*/ 	.short	(.L_14 - .L_13)
.L_13:
        /*002c*/ 	.word	0x00000000
        /*0030*/ 	.short	0x0017
        /*0032*/ 	.short	0x0070
        /*0034*/ 	.byte	0x00, 0xf0, 0x11, 0x00


	//----- nvinfo : EIATTR_KPARAM_INFO
	.align		4
.L_14:
        /*0038*/ 	.byte	0x04, 0x17
        /*003a*/ 	.short	(.L_16 - .L_15)
.L_15:
        /*003c*/ 	.word	0x00000000
        /*0040*/ 	.short	0x0016
        /*0042*/ 	.short	0x006c
        /*0044*/ 	.byte	0x00, 0xf0, 0x11, 0x00


	//----- nvinfo : EIATTR_KPARAM_INFO
	.align		4
.L_16:
        /*0048*/ 	.byte	0x04, 0x17
        /*004a*/ 	.short	(.L_18 - .L_17)
.L_17:
        /*004c*/ 	.word	0x00000000
        /*0050*/ 	.short	0x0015
        /*0052*/ 	.short	0x0068
        /*0054*/ 	.byte	0x00, 0xf0, 0x11, 0x00


	//----- nvinfo : EIATTR_KPARAM_INFO
	.align		4
.L_18:
        /*0058*/ 	.byte	0x04, 0x17
        /*005a*/ 	.short	(.L_20 - .L_19)
.L_19:
        /*005c*/ 	.word	0x00000000
        /*0060*/ 	.short	0x0014
        /*0062*/ 	.short	0x0064
        /*0064*/ 	.byte	0x00, 0xf0, 0x11, 0x00


	//----- nvinfo : EIATTR_KPARAM_INFO
	.align		4
.L_20:
        /*0068*/ 	.byte	0x04, 0x17
        /*006a*/ 	.short	(.L_22 - .L_21)
.L_21:
        /*006c*/ 	.word	0x00000000
        /*0070*/ 	.short	0x0013
        /*0072*/ 	.short	0x0060
        /*0074*/ 	.byte	0x00, 0xf0, 0x11, 0x00


	//----- nvinfo : EIATTR_KPARAM_INFO
	.align		4
.L_22:
        /*0078*/ 	.byte	0x04, 0x17
        /*007a*/ 	.short	(.L_24 - .L_23)
.L_23:
        /*007c*/ 	.word	0x00000000
        /*0080*/ 	.short	0x0012
        /*0082*/ 	.short	0x005c
        /*0084*/ 	.byte	0x00, 0xf0, 0x11, 0x00


	//----- nvinfo : EIATTR_KPARAM_INFO
	.align		4
.L_24:
        /*0088*/ 	.byte	0x04, 0x17
        /*008a*/ 	.short	(.L_26 - .L_25)
.L_25:
        /*008c*/ 	.word	0x00000000
        /*0090*/ 	.short	0x0011
        /*0092*/ 	.short	0x0058
        /*0094*/ 	.byte	0x00, 0xf0, 0x11, 0x00


	//----- nvinfo : EIATTR_KPARAM_INFO
	.align		4
.L_26:
        /*0098*/ 	.byte	0x04, 0x17
        /*009a*/ 	.short	(.L_28 - .L_27)
.L_27:
        /*009c*/ 	.word	0x00000000
        /*00a0*/ 	.short	0x0010
        /*00a2*/ 	.short	0x0054
        /*00a4*/ 	.byte	0x00, 0xf0, 0x11, 0x00


	//----- nvinfo : EIATTR_KPARAM_INFO
	.align		4
.L_28:
        /*00a8*/ 	.byte	0x04, 0x17
        /*00aa*/ 	.short	(.L_30 - .L_29)
.L_29:
        /*00ac*/ 	.word	0x00000000
        /*00b0*/ 	.short	0x000f
        /*00b2*/ 	.short	0x0050
        /*00b4*/ 	.byte	0x00, 0xf0, 0x11, 0x00


	//----- nvinfo : EIATTR_KPARAM_INFO
	.align		4
.L_30:
        /*00b8*/ 	.byte	0x04, 0x17
        /*00ba*/ 	.short	(.L_32 - .L_31)
.L_31:
        /*00bc*/ 	.word	0x00000000
        /*00c0*/ 	.short	0x000e
        /*00c2*/ 	.short	0x004c
        /*00c4*/ 	.byte	0x00, 0xf0, 0x11, 0x00


	//----- nvinfo : EIATTR_KPARAM_INFO
	.align		4
.L_32:
        /*00c8*/ 	.byte	0x04, 0x17
        /*00ca*/ 	.short	(.L_34 - .L_33)
.L_33:
        /*00cc*/ 	.word	0x00000000
        /*00d0*/ 	.short	0x000d
        /*00d2*/ 	.short	0x0048
        /*00d4*/ 	.byte	0x00, 0xf0, 0x11, 0x00


	//----- nvinfo : EIATTR_KPARAM_INFO
	.align		4
.L_34:
        /*00d8*/ 	.byte	0x04, 0x17
        /*00da*/ 	.short	(.L_36 - .L_35)
.L_35:
        /*00dc*/ 	.word	0x00000000
        /*00e0*/ 	.short	0x000c
        /*00e2*/ 	.short	0x0044
        /*00e4*/ 	.byte	0x00, 0xf0, 0x11, 0x00


	//----- nvinfo : EIATTR_KPARAM_INFO
	.align		4
.L_36:
        /*00e8*/ 	.byte	0x04, 0x17
        /*00ea*/ 	.short	(.L_38 - .L_37)
.L_37:
        /*00ec*/ 	.word	0x00000000
        /*00f0*/ 	.short	0x000b
        /*00f2*/ 	.short	0x0040
        /*00f4*/ 	.byte	0x00, 0xf0, 0x11, 0x00


	//----- nvinfo : EIATTR_KPARAM_INFO
	.align		4
.L_38:
        /*00f8*/ 	.byte	0x04, 0x17
        /*00fa*/ 	.short	(.L_40 - .L_39)
.L_39:
        /*00fc*/ 	.word	0x00000000
        /*0100*/ 	.short	0x000a
        /*0102*/ 	.short	0x003c
        /*0104*/ 	.byte	0x00, 0xf0, 0x11, 0x00


	//----- nvinfo : EIATTR_KPARAM_INFO
	.align		4
.L_40:
        /*0108*/ 	.byte	0x04, 0x17
        /*010a*/ 	.short	(.L_42 - .L_41)
.L_41:
        /*010c*/ 	.word	0x00000000
        /*0110*/ 	.short	0x0009
        /*0112*/ 	.short	0x0038
        /*0114*/ 	.byte	0x00, 0xf0, 0x11, 0x00


	//----- nvinfo : EIATTR_KPARAM_INFO
	.align		4
.L_42:
        /*0118*/ 	.byte	0x04, 0x17
        /*011a*/ 	.short	(.L_44 - .L_43)
.L_43:
        /*011c*/ 	.word	0x00000000
        /*0120*/ 	.short	0x0008
        /*0122*/ 	.short	0x0034
        /*0124*/ 	.byte	0x00, 0xf0, 0x11, 0x00


	//----- nvinfo : EIATTR_KPARAM_INFO
	.align		4
.L_44:
        /*0128*/ 	.byte	0x04, 0x17
        /*012a*/ 	.short	(.L_46 - .L_45)
.L_45:
        /*012c*/ 	.word	0x00000000
        /*0130*/ 	.short	0x0007
        /*0132*/ 	.short	0x0030
        /*0134*/ 	.byte	0x00, 0xf0, 0x11, 0x00


	//----- nvinfo : EIATTR_KPARAM_INFO
	.align		4
.L_46:
        /*0138*/ 	.byte	0x04, 0x17
        /*013a*/ 	.short	(.L_48 - .L_47)
.L_47:
        /*013c*/ 	.word	0x00000000
        /*0140*/ 	.short	0x0006
        /*0142*/ 	.short	0x002c
        /*0144*/ 	.byte	0x00, 0xf0, 0x11, 0x00


	//----- nvinfo : EIATTR_KPARAM_INFO
	.align		4
.L_48:
        /*0148*/ 	.byte	0x04, 0x17
        /*014a*/ 	.short	(.L_50 - .L_49)
.L_49:
        /*014c*/ 	.word	0x00000000
        /*0150*/ 	.short	0x0005
        /*0152*/ 	.short	0x0028
        /*0154*/ 	.byte	0x00, 0xf0, 0x11, 0x00


	//----- nvinfo : EIATTR_KPARAM_INFO
	.align		4
.L_50:
        /*0158*/ 	.byte	0x04, 0x17
        /*015a*/ 	.short	(.L_52 - .L_51)
.L_51:
        /*015c*/ 	.word	0x00000000
        /*0160*/ 	.short	0x0004
        /*0162*/ 	.short	0x0020
        /*0164*/ 	.byte	0x00, 0xf4, 0x21, 0x00


	//----- nvinfo : EIATTR_KPARAM_INFO
	.align		4
.L_52:
        /*0168*/ 	.byte	0x04, 0x17
        /*016a*/ 	.short	(.L_54 - .L_53)
.L_53:
        /*016c*/ 	.word	0x00000000
        /*0170*/ 	.short	0x0003
        /*0172*/ 	.short	0x0018
        /*0174*/ 	.byte	0x00, 0xf4, 0x21, 0x00


	//----- nvinfo : EIATTR_KPARAM_INFO
	.align		4
.L_54:
        /*0178*/ 	.byte	0x04, 0x17
        /*017a*/ 	.short	(.L_56 - .L_55)
.L_55:
        /*017c*/ 	.word	0x00000000
        /*0180*/ 	.short	0x0002
        /*0182*/ 	.short	0x0010
        /*0184*/ 	.byte	0x00, 0xf4, 0x21, 0x00


	//----- nvinfo : EIATTR_KPARAM_INFO
	.align		4
.L_56:
        /*0188*/ 	.byte	0x04, 0x17
        /*018a*/ 	.short	(.L_58 - .L_57)
.L_57:
        /*018c*/ 	.word	0x00000000
        /*0190*/ 	.short	0x0001
        /*0192*/ 	.short	0x0008
        /*0194*/ 	.byte	0x00, 0xf4, 0x21, 0x00


	//----- nvinfo : EIATTR_KPARAM_INFO
	.align		4
.L_58:
        /*0198*/ 	.byte	0x04, 0x17
        /*019a*/ 	.short	(.L_60 - .L_59)
.L_59:
        /*019c*/ 	.word	0x00000000
        /*01a0*/ 	.short	0x0000
        /*01a2*/ 	.short	0x0000
        /*01a4*/ 	.byte	0x00, 0xf4, 0x21, 0x00


	//----- nvinfo : EIATTR_SPARSE_MMA_MASK
	.align		4
.L_60:
        /*01a8*/ 	.byte	0x03, 0x50
        /*01aa*/ 	.short	0x0000


	//----- nvinfo : EIATTR_MAXREG_COUNT
	.align		4
        /*01ac*/ 	.byte	0x03, 0x1b
        /*01ae*/ 	.short	0x0080


	//----- nvinfo : EIATTR_NUM_BARRIERS
	.align		4
        /*01b0*/ 	.byte	0x02, 0x4c
        /*01b2*/ 	.byte	0x01
	.zero		1


	//----- nvinfo : EIATTR_COOP_GROUP_MASK_REGIDS
	.align		4
        /*01b4*/ 	.byte	0x04, 0x29
        /*01b6*/ 	.short	(.L_62 - .L_61)


	//   ....[0]....
.L_61:
        /*01b8*/ 	.word	0xffffffff


	//   ....[1]....
        /*01bc*/ 	.word	0xffffffff


	//   ....[2]....
        /*01c0*/ 	.word	0xffffffff


	//   ....[3]....
        /*01c4*/ 	.word	0xffffffff


	//   ....[4]....
        /*01c8*/ 	.word	0xffffffff


	//   ....[5]....
        /*01cc*/ 	.word	0xffffffff


	//   ....[6]....
        /*01d0*/ 	.word	0xffffffff


	//   ....[7]....
        /*01d4*/ 	.word	0xffffffff


	//   ....[8]....
        /*01d8*/ 	.word	0xffffffff


	//   ....[9]....
        /*01dc*/ 	.word	0xffffffff


	//   ....[10]....
        /*01e0*/ 	.word	0xffffffff


	//   ....[11]....
        /*01e4*/ 	.word	0xffffffff


	//   ....[12]....
        /*01e8*/ 	.word	0xffffffff


	//   ....[13]....
        /*01ec*/ 	.word	0xffffffff


	//   ....[14]....
        /*01f0*/ 	.word	0xffffffff


	//   ....[15]....
        /*01f4*/ 	.word	0xffffffff


	//----- nvinfo : EIATTR_COOP_GROUP_INSTR_OFFSETS
	.align		4
.L_62:
        /*01f8*/ 	.byte	0x04, 0x28
        /*01fa*/ 	.short	(.L_64 - .L_63)


	//   ....[0]....
.L_63:
        /*01fc*/ 	.word	0x00001790


	//   ....[1]....
        /*0200*/ 	.word	0x00001950


	//   ....[2]....
        /*0204*/ 	.word	0x00001970


	//   ....[3]....
        /*0208*/ 	.word	0x000019d0


	//   ....[4]....
        /*020c*/ 	.word	0x00001ec0


	//   ....[5]....
        /*0210*/ 	.word	0x00001ee0


	//   ....[6]....
        /*0214*/ 	.word	0x00001ef0


	//   ....[7]....
        /*0218*/ 	.word	0x00001f00


	//   ....[8]....
        /*021c*/ 	.word	0x00001f10


	//   ....[9]....
        /*0220*/ 	.word	0x00001f20


	//   ....[10]....
        /*0224*/ 	.word	0x00001f30


	//   ....[11]....
        /*0228*/ 	.word	0x00001f40


	//   ....[12]....
        /*022c*/ 	.word	0x00002180


	//   ....[13]....
        /*0230*/ 	.word	0x00002190


	//   ....[14]....
        /*0234*/ 	.word	0x000022f0


	//   ....[15]....
        /*0238*/ 	.word	0x00002340


	//----- nvinfo : EIATTR_VRC_CTA_INIT_COUNT
	.align		4
.L_64:
        /*023c*/ 	.byte	0x02, 0x4a
	.zero		1
	.zero		1


	//----- nvinfo : EIATTR_EXIT_INSTR_OFFSETS
	.align		4
        /*0240*/ 	.byte	0x04, 0x1c
        /*0242*/ 	.short	(.L_66 - .L_65)


	//   ....[0]....
.L_65:
        /*0244*/ 	.word	0x000036b0


	//   ....[1]....
        /*0248*/ 	.word	0x000036e0


	//----- nvinfo : EIATTR_REQNTID
	.align		4
.L_66:
        /*024c*/ 	.byte	0x04, 0x10
        /*024e*/ 	.short	(.L_68 - .L_67)
.L_67:
        /*0250*/ 	.word	0x00000200
        /*0254*/ 	.word	0x00000001
        /*0258*/ 	.word	0x00000001


	//----- nvinfo : EIATTR_CBANK_PARAM_SIZE
	.align		4
.L_68:
        /*025c*/ 	.byte	0x03, 0x19
        /*025e*/ 	.short	0x0088


	//----- nvinfo : EIATTR_PARAM_CBANK
	.align		4
        /*0260*/ 	.byte	0x04, 0x0a
        /*0262*/ 	.short	(.L_70 - .L_69)
	.align		4
.L_69:
        /*0264*/ 	.word	index@(.nv.constant0.attn_fwd)
        /*0268*/ 	.short	0x0380
        /*026a*/ 	.short	0x0088


	//----- nvinfo : EIATTR_SW_WAR
	.align		4
.L_70:
        /*026c*/ 	.byte	0x04, 0x36
        /*026e*/ 	.short	(.L_72 - .L_71)
.L_71:
        /*0270*/ 	.word	0x00000008
.L_72:


//--------------------- .nv.compat                --------------------------
	.section	.nv.compat,"",@"SHT_CUDA_COMPAT_INFO"
	.align	4
        /*0000*/ 	.byte	0x02, 0x02, 0x02, 0x00, 0x02, 0x05, 0x05, 0x00, 0x02, 0x03, 0x00, 0x00, 0x02, 0x06, 0x01, 0x00


//--------------------- .nv.callgraph             --------------------------
	.section	.nv.callgraph,"",@"SHT_CUDA_CALLGRAPH"
	.align	4
	.sectionentsize	8
	.align		4
        /*0000*/ 	.word	0x00000000
	.align		4
        /*0004*/ 	.word	0xffffffff
	.align		4
        /*0008*/ 	.word	0x00000000
	.align		4
        /*000c*/ 	.word	0xfffffffe
	.align		4
        /*0010*/ 	.word	0x00000000
	.align		4
        /*0014*/ 	.word	0xfffffffd
	.align		4
        /*0018*/ 	.word	0x00000000
	.align		4
        /*001c*/ 	.word	0xfffffffc


//--------------------- .nv.constant4             --------------------------
	.section	.nv.constant4,"a",@progbits
	.align	8
	.align		8
.nv.constant4:
        /*0000*/ 	.dword	_$_str


//--------------------- .text.attn_fwd            --------------------------
	.section	.text.attn_fwd,"ax",@progbits
	.align	128
        .global         attn_fwd
        .type           attn_fwd,@function
        .size           attn_fwd,(.L_x_3 - attn_fwd)
        .other          attn_fwd,@"STO_CUDA_ENTRY STV_DEFAULT"
attn_fwd:
.text.attn_fwd:
[----:B------:R-:W0:Y:S01]  /*0000*/  LDC R1, c[0x0][0x37c] ;  /* 0x0000df00ff017b82 */ /* 0x000e220000000800 */
[----:B------:R-:W1:Y:S07]  /*0010*/  S2R R0, SR_TID.X ;  /* 0x0000000000007919 */ /* 0x000e6e0000002100 */
[----:B------:R-:W2:Y:S01]  /*0020*/  LDC R36, c[0x0][0x3b8] ;  /* 0x0000ee00ff247b82 */ /* 0x000ea20000000800 */
[----:B------:R-:W3:Y:S01]  /*0030*/  LDCU.64 UR4, c[0x0][0x3b0] ;  /* 0x00007600ff0477ac */ /* 0x000ee20008000a00 */
[----:B------:R-:W4:Y:S01]  /*0040*/  S2R R5, SR_CTAID.X ;  /* 0x0000000000057919 */ /* 0x000f220000002500 */
[----:B------:R-:W5:Y:S05]  /*0050*/  LDCU.64 UR12, c[0x0][0x358] ;  /* 0x00006b00ff0c77ac */ /* 0x000f6a0008000a00 */
[----:B------:R-:W3:Y:S08]  /*0060*/  S2UR UR8, SR_CTAID.Y ;  /* 0x00000000000879c3 */ /* 0x000ef00000002600 */
[----:B------:R-:W0:Y:S01]  /*0070*/  LDC.64 R32, c[0x0][0x380] ;  /* 0x0000e000ff207b82 */ /* 0x000e220000000a00 */
[----:B-1----:R-:W-:Y:S01]  /*0080*/  SHF.R.U32.HI R2, RZ, 0x8, R0 ;  /* 0x00000008ff027819 */ /* 0x002fe20000011600 */
[----:B---3--:R-:W-:-:S03]  /*0090*/  UIMAD UR4, UR8, UR4, URZ ;  /* 0x00000004080472a4 */ /* 0x008fc6000f8e02ff */
[----:B------:R-:W-:Y:S02]  /*00a0*/  SGXT.U32 R2, R2, 0x1 ;  /* 0x000000010202781a */ /* 0x000fe40000000000 */
[----:B----4-:R-:W-:-:S03]  /*00b0*/  PRMT R3, R0, 0x6540, R5 ;  /* 0x0000654000037816 */ /* 0x010fc60000000005 */
[----:B--2---:R-:W-:Y:S02]  /*00c0*/  IMAD R4, R2, R36, RZ ;  /* 0x0000002402047224 */ /* 0x004fe400078e02ff */
[----:B------:R-:W-:Y:S01]  /*00d0*/  IMAD R7, R3, UR5, RZ ;  /* 0x0000000503077c24 */ /* 0x000fe2000f8e02ff */
[----:B------:R-:W-:Y:S01]  /*00e0*/  USHF.R.S32.HI UR5, URZ, 0x1f, UR4 ;  /* 0x0000001fff057899 */ /* 0x000fe20008011404 */
[----:B------:R-:W-:-:S03]  /*00f0*/  IMAD R9, R36, 0x2, R4 ;  /* 0x0000000224097824 */ /* 0x000fc600078e0204 */
[----:B0-----:R-:W-:Y:S01]  /*0100*/  IADD3 R32, P0, P1, R7, UR4, R32 ;  /* 0x0000000407207c10 */ /* 0x001fe2000f91e020 */
[----:B------:R-:W-:Y:S01]  /*0110*/  IMAD R11, R36, 0x2, R9 ;  /* 0x00000002240b7824 */ /* 0x000fe200078e0209 */
[----:B------:R-:W-:-:S03]  /*0120*/  SHF.R.S32.HI R6, RZ, 0x1f, R7 ;  /* 0x0000001fff067819 */ /* 0x000fc60000011407 */
[----:B------:R-:W-:Y:S01]  /*0130*/  IMAD R13, R36, 0x2, R11 ;  /* 0x00000002240d7824 */ /* 0x000fe200078e020b */
[----:B------:R-:W-:Y:S02]  /*0140*/  IADD3.X R34, PT, PT, R6, UR5, R33, P0, P1 ;  /* 0x0000000506227c10 */ /* 0x000fe400087e2421 */
[-C--:B------:R-:W-:Y:S01]  /*0150*/  IADD3 R6, P0, PT, R4, R32.reuse, RZ ;  /* 0x0000002004067210 */ /* 0x080fe20007f1e0ff */
[----:B------:R-:W-:Y:S01]  /*0160*/  IMAD R15, R36, 0x2, R13 ;  /* 0x00000002240f7824 */ /* 0x000fe200078e020d */
[----:B------:R-:W-:Y:S02]  /*0170*/  IADD3 R8, P1, PT, R9, R32, RZ ;  /* 0x0000002009087210 */ /* 0x000fe40007f3e0ff */
[----:B------:R-:W-:Y:S01]  /*0180*/  LEA.HI.X.SX32 R7, R4, R34, 0x1, P0 ;  /* 0x0000002204077211 */ /* 0x000fe200000f0eff */
[C---:B------:R-:W-:Y:S01]  /*0190*/  IMAD R4, R36.reuse, 0x2, R15 ;  /* 0x0000000224047824 */ /* 0x040fe200078e020f */
[----:B------:R-:W-:Y:S02]  /*01a0*/  IADD3 R10, P0, PT, R11, R32, RZ ;  /* 0x000000200b0a7210 */ /* 0x000fe40007f1e0ff */
[-C--:B------:R-:W-:Y:S01]  /*01b0*/  LEA.HI.X.SX32 R9, R9, R34.reuse, 0x1, P1 ;  /* 0x0000002209097211 */ /* 0x080fe200008f0eff */
[----:B------:R-:W-:Y:S01]  /*01c0*/  IMAD R22, R36, 0x2, R4 ;  /* 0x0000000224167824 */ /* 0x000fe200078e0204 */
[----:B-----5:R0:W2:Y:S01]  /*01d0*/  LDG.E.U8 R25, desc[UR12][R6.64] ;  /* 0x0000000c06197981 */ /* 0x0200a2000c1e1100 */
[----:B------:R-:W-:-:S02]  /*01e0*/  LEA.HI.X.SX32 R11, R11, R34, 0x1, P0 ;  /* 0x000000220b0b7211 */ /* 0x000fc400000f0eff */
[C---:B------:R-:W-:Y:S01]  /*01f0*/  IMAD R23, R36.reuse, 0x2, R22 ;  /* 0x0000000224177824 */ /* 0x040fe200078e0216 */
[-C--:B------:R-:W-:Y:S01]  /*0200*/  IADD3 R12, P0, PT, R13, R32.reuse, RZ ;  /* 0x000000200d0c7210 */ /* 0x080fe20007f1e0ff */
[----:B------:R1:W2:Y:S01]  /*0210*/  LDG.E.U8 R26, desc[UR12][R8.64] ;  /* 0x0000000c081a7981 */ /* 0x0002a2000c1e1100 */
[----:B------:R-:W-:Y:S01]  /*0220*/  IADD3 R14, P1, PT, R15, R32, RZ ;  /* 0x000000200f0e7210 */ /* 0x000fe20007f3e0ff */
[----:B------:R-:W-:Y:S01]  /*0230*/  IMAD R17, R36, 0x2, R23 ;  /* 0x0000000224117824 */ /* 0x000fe200078e0217 */
[----:B------:R-:W-:Y:S01]  /*0240*/  LEA.HI.X.SX32 R13, R13, R34, 0x1, P0 ;  /* 0x000000220d0d7211 */ /* 0x000fe200000f0eff */
[----:B------:R-:W3:Y:S01]  /*0250*/  LDG.E.U8 R27, desc[UR12][R10.64] ;  /* 0x0000000c0a1b7981 */ /* 0x000ee2000c1e1100 */
[----:B0-----:R-:W-:Y:S01]  /*0260*/  IADD3 R6, P0, PT, R4, R32, RZ ;  /* 0x0000002004067210 */ /* 0x001fe20007f1e0ff */
[----:B------:R-:W-:Y:S01]  /*0270*/  IMAD R19, R36, 0x2, R17 ;  /* 0x0000000224137824 */ /* 0x000fe200078e0211 */
[-C--:B------:R-:W-:Y:S01]  /*0280*/  LEA.HI.X.SX32 R15, R15, R34.reuse, 0x1, P1 ;  /* 0x000000220f0f7211 */ /* 0x080fe200008f0eff */
[----:B------:R0:W3:Y:S01]  /*0290*/  LDG.E.U8 R28, desc[UR12][R12.64] ;  /* 0x0000000c0c1c7981 */ /* 0x0000e2000c1e1100 */
[----:B------:R-:W-:Y:S01]  /*02a0*/  LEA.HI.X.SX32 R7, R4, R34, 0x1, P0 ;  /* 0x0000002204077211 */ /* 0x000fe200000f0eff */
[C---:B------:R-:W-:Y:S01]  /*02b0*/  IMAD R24, R36.reuse, 0x2, R19 ;  /* 0x0000000224187824 */ /* 0x040fe200078e0213 */
[-C--:B------:R-:W-:Y:S01]  /*02c0*/  IADD3 R18, P1, PT, R19, R32.reuse, RZ ;  /* 0x0000002013127210 */ /* 0x080fe20007f3e0ff */
[----:B------:R4:W5:Y:S01]  /*02d0*/  LDG.E.U8 R29, desc[UR12][R14.64] ;  /* 0x0000000c0e1d7981 */ /* 0x000962000c1e1100 */
[----:B------:R-:W-:Y:S01]  /*02e0*/  IADD3 R16, P0, PT, R17, R32, RZ ;  /* 0x0000002011107210 */ /* 0x000fe20007f1e0ff */
[----:B------:R-:W-:-:S02]  /*02f0*/  IMAD R4, R36, 0x2, R24 ;  /* 0x0000000224047824 */ /* 0x000fc400078e0218 */
[----:B------:R4:W5:Y:S01]  /*0300*/  LDG.E.U8 R30, desc[UR12][R6.64] ;  /* 0x0000000c061e7981 */ /* 0x000962000c1e1100 */
[-C--:B------:R-:W-:Y:S01]  /*0310*/  LEA.HI.X.SX32 R17, R17, R34.reuse, 0x1, P0 ;  /* 0x0000002211117211 */ /* 0x080fe200000f0eff */
[----:B-1----:R-:W-:Y:S01]  /*0320*/  IMAD R8, R36, 0x2, R4 ;  /* 0x0000000224087824 */ /* 0x002fe200078e0204 */
[----:B------:R-:W-:-:S03]  /*0330*/  LEA.HI.X.SX32 R19, R19, R34, 0x1, P1 ;  /* 0x0000002213137211 */ /* 0x000fc600008f0eff */
[----:B------:R1:W3:Y:S01]  /*0340*/  LDG.E.U8 R31, desc[UR12][R16.64] ;  /* 0x0000000c101f7981 */ /* 0x0002e2000c1e1100 */
[----:B------:R-:W-:Y:S01]  /*0350*/  IADD3 R20, P0, PT, R8, R32, RZ ;  /* 0x0000002008147210 */ /* 0x000fe20007f1e0ff */
[----:B0-----:R-:W-:Y:S02]  /*0360*/  IMAD R13, R36, 0x2, R8 ;  /* 0x00000002240d7824 */ /* 0x001fe400078e0208 */
[----:B------:R-:W3:Y:S01]  /*0370*/  LDG.E.U8 R18, desc[UR12][R18.64] ;  /* 0x0000000c12127981 */ /* 0x000ee2000c1e1100 */
[----:B------:R-:W-:Y:S02]  /*0380*/  LEA.HI.X.SX32 R21, R8, R34, 0x1, P0 ;  /* 0x0000002208157211 */ /* 0x000fe400000f0eff */
[CC--:B------:R-:W-:Y:S02]  /*0390*/  IADD3 R8, P0, PT, R22.reuse, R32.reuse, RZ ;  /* 0x0000002016087210 */ /* 0x0c0fe40007f1e0ff */
[----:B----4-:R-:W-:Y:S01]  /*03a0*/  IADD3 R14, P1, PT, R13, R32, RZ ;  /* 0x000000200d0e7210 */ /* 0x010fe20007f3e0ff */
[----:B------:R-:W4:Y:S01]  /*03b0*/  LDG.E.U8 R20, desc[UR12][R20.64] ;  /* 0x0000000c14147981 */ /* 0x000f22000c1e1100 */
[----:B------:R-:W-:-:S02]  /*03c0*/  LEA.HI.X.SX32 R9, R22, R34, 0x1, P0 ;  /* 0x0000002216097211 */ /* 0x000fc400000f0eff */
[----:B------:R-:W-:Y:S02]  /*03d0*/  IADD3 R6, P0, PT, R23, R32, RZ ;  /* 0x0000002017067210 */ /* 0x000fe40007f1e0ff */
[-C--:B------:R-:W-:Y:S01]  /*03e0*/  LEA.HI.X.SX32 R15, R13, R34.reuse, 0x1, P1 ;  /* 0x000000220d0f7211 */ /* 0x080fe200008f0eff */
[----:B-1----:R-:W-:Y:S01]  /*03f0*/  IMAD R17, R36, 0x2, R13 ;  /* 0x0000000224117824 */ /* 0x002fe200078e020d */
[----:B------:R-:W-:Y:S01]  /*0400*/  LEA.HI.X.SX32 R7, R23, R34, 0x1, P0 ;  /* 0x0000002217077211 */ /* 0x000fe200000f0eff */
[----:B------:R-:W4:Y:S01]  /*0410*/  LDG.E.U8 R8, desc[UR12][R8.64] ;  /* 0x0000000c08087981 */ /* 0x000f22000c1e1100 */
[-C--:B------:R-:W-:Y:S02]  /*0420*/  IADD3 R12, P0, PT, R4, R32.reuse, RZ ;  /* 0x00000020040c7210 */ /* 0x080fe40007f1e0ff */
[----:B------:R-:W-:Y:S01]  /*0430*/  IADD3 R10, P1, PT, R24, R32, RZ ;  /* 0x00000020180a7210 */ /* 0x000fe20007f3e0ff */
[----:B------:R0:W4:Y:S01]  /*0440*/  LDG.E.U8 R33, desc[UR12][R14.64] ;  /* 0x0000000c0e217981 */ /* 0x000122000c1e1100 */
[----:B------:R-:W-:-:S02]  /*0450*/  LEA.HI.X.SX32 R13, R4, R34, 0x1, P0 ;  /* 0x00000022040d7211 */ /* 0x000fc400000f0eff */
[----:B------:R-:W-:Y:S01]  /*0460*/  LEA.HI.X.SX32 R11, R24, R34, 0x1, P1 ;  /* 0x00000022180b7211 */ /* 0x000fe200008f0eff */
[----:B------:R1:W4:Y:S01]  /*0470*/  LDG.E.U8 R7, desc[UR12][R6.64] ;  /* 0x0000000c06077981 */ /* 0x000322000c1e1100 */
[----:B------:R-:W-:-:S03]  /*0480*/  IMAD R4, R36, 0x2, R17 ;  /* 0x0000000224047824 */ /* 0x000fc600078e0211 */
[----:B------:R1:W4:Y:S04]  /*0490*/  LDG.E.U8 R10, desc[UR12][R10.64] ;  /* 0x0000000c0a0a7981 */ /* 0x000328000c1e1100 */
[----:B------:R1:W4:Y:S01]  /*04a0*/  LDG.E.U8 R13, desc[UR12][R12.64] ;  /* 0x0000000c0c0d7981 */ /* 0x000322000c1e1100 */
[CC--:B0-----:R-:W-:Y:S02]  /*04b0*/  IADD3 R14, P1, PT, R4.reuse, R32.reuse, RZ ;  /* 0x00000020040e7210 */ /* 0x0c1fe40007f3e0ff */
[C---:B------:R-:W-:Y:S02]  /*04c0*/  IADD3 R16, P0, PT, R17.reuse, R32, RZ ;  /* 0x0000002011107210 */ /* 0x040fe40007f1e0ff */
[-C--:B------:R-:W-:Y:S02]  /*04d0*/  LEA.HI.X.SX32 R15, R4, R34.reuse, 0x1, P1 ;  /* 0x00000022040f7211 */ /* 0x080fe400008f0eff */
[----:B------:R-:W-:-:S04]  /*04e0*/  LEA.HI.X.SX32 R17, R17, R34, 0x1, P0 ;  /* 0x0000002211117211 */ /* 0x000fc800000f0eff */
[----:B------:R-:W4:Y:S04]  /*04f0*/  LDG.E.U8 R15, desc[UR12][R14.64] ;  /* 0x0000000c0e0f7981 */ /* 0x000f28000c1e1100 */
[----:B------:R-:W4:Y:S01]  /*0500*/  LDG.E.U8 R16, desc[UR12][R16.64] ;  /* 0x0000000c10107981 */ /* 0x000f22000c1e1100 */
[----:B------:R-:W0:Y:S01]  /*0510*/  S2UR UR7, SR_CgaCtaId ;  /* 0x00000000000779c3 */ /* 0x000e220000008800 */
[----:B------:R-:W-:Y:S02]  /*0520*/  LOP3.LUT R4, R0, 0xff, RZ, 0xc0, !PT ;  /* 0x000000ff00047812 */ /* 0x000fe400078ec0ff */
[----:B-1----:R-:W-:Y:S01]  /*0530*/  SHF.R.S32.HI R6, RZ, 0x8, R0 ;  /* 0x00000008ff067819 */ /* 0x002fe20000011400 */
[----:B------:R-:W-:Y:S02]  /*0540*/  UMOV UR4, 0x400 ;  /* 0x0000040000047882 */ /* 0x000fe40000000000 */
[----:B------:R-:W-:Y:S01]  /*0550*/  IMAD.SHL.U32 R9, R4, 0x2, RZ ;  /* 0x0000000204097824 */ /* 0x000fe200078e00ff */
[----:B------:R-:W-:-:S04]  /*0560*/  SGXT R6, R6, 0x1 ;  /* 0x000000010606781a */ /* 0x000fc80000000200 */
[----:B------:R-:W-:-:S04]  /*0570*/  LOP3.LUT R6, R9, 0x210, R6, 0x78, !PT ;  /* 0x0000021009067812 */ /* 0x000fc800078e7806 */
[----:B------:R-:W-:Y:S01]  /*0580*/  LOP3.LUT R4, R6, 0x20, RZ, 0x3c, !PT ;  /* 0x0000002006047812 */ /* 0x000fe200078e3cff */
[----:B0-----:R-:W-:Y:S01]  /*0590*/  ULEA UR7, UR7, UR4, 0x18 ;  /* 0x0000000407077291 */ /* 0x001fe2000f8ec0ff */
[----:B------:R-:W-:Y:S01]  /*05a0*/  IMAD.MOV.U32 R53, RZ, RZ, -0x800000 ;  /* 0xff800000ff357424 */ /* 0x000fe200078e00ff */
[----:B------:R-:W-:Y:S01]  /*05b0*/  CS2R R34, SRZ ;  /* 0x0000000000227805 */ /* 0x000fe2000001ff00 */
[----:B------:R-:W-:Y:S01]  /*05c0*/  IMAD.MOV.U32 R74, RZ, RZ, 0x3f800000 ;  /* 0x3f800000ff4a7424 */ /* 0x000fe200078e00ff */
[----:B------:R-:W-:Y:S01]  /*05d0*/  CS2R R22, SRZ ;  /* 0x0000000000167805 */ /* 0x000fe2000001ff00 */
[----:B------:R-:W-:Y:S02]  /*05e0*/  IMAD.MOV.U32 R73, RZ, RZ, 0x3f800000 ;  /* 0x3f800000ff497424 */ /* 0x000fe400078e00ff */
[----:B------:R-:W-:Y:S02]  /*05f0*/  IMAD.MOV.U32 R52, RZ, RZ, -0x800000 ;  /* 0xff800000ff347424 */ /* 0x000fe400078e00ff */
[----:B--2---:R-:W-:-:S05]  /*0600*/  IMAD R25, R26, 0x100, R25 ;  /* 0x000001001a197824 */ /* 0x004fca00078e0219 */
[----:B------:R-:W-:Y:S01]  /*0610*/  F2FP.F16.E4M3.UNPACK_B R25, R25 ;  /* 0x00000019ff19723e */ /* 0x000fe200020006ff */
[----:B-----5:R-:W-:-:S03]  /*0620*/  IMAD R29, R30, 0x100, R29 ;  /* 0x000001001e1d7824 */ /* 0x020fc600078e021d */
[----:B------:R-:W-:Y:S02]  /*0630*/  PRMT R9, R25, 0x7632, R9 ;  /* 0x0000763219097816 */ /* 0x000fe40000000009 */
[----:B------:R-:W-:Y:S01]  /*0640*/  F2FP.F16.E4M3.UNPACK_B R29, R29 ;  /* 0x0000001dff1d723e */ /* 0x000fe200020006ff */
[----:B---3--:R-:W-:-:S03]  /*0650*/  IMAD R18, R18, 0x100, R31 ;  /* 0x0000010012127824 */ /* 0x008fc600078e021f */
[----:B------:R-:W-:Y:S02]  /*0660*/  PRMT R11, R29, 0x7632, R11 ;  /* 0x000076321d0b7816 */ /* 0x000fe4000000000b */
[----:B------:R-:W-:-:S04]  /*0670*/  F2FP.F16.E4M3.UNPACK_B R18, R18 ;  /* 0x00000012ff12723e */ /* 0x000fc800020006ff */
[----:B------:R-:W-:Y:S01]  /*0680*/  PRMT R12, R18, 0x7632, R12 ;  /* 0x00007632120c7816 */ /* 0x000fe2000000000c */
[----:B----4-:R-:W-:Y:S02]  /*0690*/  IMAD R20, R33, 0x100, R20 ;  /* 0x0000010021147824 */ /* 0x010fe400078e0214 */
[----:B------:R-:W-:-:S03]  /*06a0*/  IMAD R7, R7, 0x100, R8 ;  /* 0x0000010007077824 */ /* 0x000fc600078e0208 */
[----:B------:R-:W-:Y:S02]  /*06b0*/  F2FP.F16.E4M3.UNPACK_B R20, R20 ;  /* 0x00000014ff14723e */ /* 0x000fe400020006ff */
[----:B------:R-:W-:Y:S02]  /*06c0*/  LOP3.LUT R8, R6, 0x40, RZ, 0x3c, !PT ;  /* 0x0000004006087812 */ /* 0x000fe400078e3cff */
[----:B------:R-:W-:Y:S01]  /*06d0*/  F2FP.F16.E4M3.UNPACK_B R7, R7 ;  /* 0x00000007ff07723e */ /* 0x000fe200020006ff */
[----:B------:R-:W-:Y:S01]  /*06e0*/  IMAD R10, R13, 0x100, R10 ;  /* 0x000001000d0a7824 */ /* 0x000fe200078e020a */
[----:B------:R-:W-:Y:S01]  /*06f0*/  PRMT R13, R20, 0x7632, R13 ;  /* 0x00007632140d7816 */ /* 0x000fe2000000000d */
[----:B------:R-:W-:Y:S04]  /*0700*/  STS.U16 [R6+UR7], R25 ;  /* 0x0000001906007988 */ /* 0x000fe80008000407 */
[----:B------:R-:W-:Y:S04]  /*0710*/  STS.U16 [R6+UR7+0x1000], R29 ;  /* 0x0010001d06007988 */ /* 0x000fe80008000407 */
[----:B------:R-:W-:Y:S04]  /*0720*/  STS.U16 [R6+UR7+0x2000], R18 ;  /* 0x0020001206007988 */ /* 0x000fe80008000407 */
[----:B------:R-:W-:Y:S04]  /*0730*/  STS.U16 [R6+UR7+0x3000], R20 ;  /* 0x0030001406007988 */ /* 0x000fe80008000407 */
[----:B------:R-:W-:Y:S04]  /*0740*/  STS.U16 [R4+UR7+0x400], R9 ;  /* 0x0004000904007988 */ /* 0x000fe80008000407 */
[----:B------:R0:W-:Y:S04]  /*0750*/  STS.U16 [R4+UR7+0x1400], R11 ;  /* 0x0014000b04007988 */ /* 0x0001e80008000407 */
[----:B------:R-:W-:Y:S04]  /*0760*/  STS.U16 [R4+UR7+0x2400], R12 ;  /* 0x0024000c04007988 */ /* 0x000fe80008000407 */
[----:B------:R-:W-:Y:S01]  /*0770*/  STS.U16 [R4+UR7+0x3400], R13 ;  /* 0x0034000d04007988 */ /* 0x000fe20008000407 */
[----:B0-----:R-:W-:-:S03]  /*0780*/  PRMT R11, R7, 0x7632, R11 ;  /* 0x00007632070b7816 */ /* 0x001fc6000000000b */
[----:B------:R0:W-:Y:S01]  /*0790*/  STS.U16 [R8+UR7+0x1800], R7 ;  /* 0x0018000708007988 */ /* 0x0001e20008000407 */
[----:B------:R-:W-:Y:S02]  /*07a0*/  IMAD R27, R28, 0x100, R27 ;  /* 0x000001001c1b7824 */ /* 0x000fe400078e021b */
[----:B------:R-:W-:Y:S02]  /*07b0*/  IMAD R15, R15, 0x100, R16 ;  /* 0x000001000f0f7824 */ /* 0x000fe400078e0210 */
[----:B0-----:R-:W-:-:S04]  /*07c0*/  IMAD.SHL.U32 R7, R5, 0x100, RZ ;  /* 0x0000010005077824 */ /* 0x001fc800078e00ff */
[----:B------:R-:W-:Y:S01]  /*07d0*/  VIADD R4, R7, 0x100 ;  /* 0x0000010007047836 */ /* 0x000fe20000000000 */
[----:B------:R-:W-:-:S04]  /*07e0*/  F2FP.F16.E4M3.UNPACK_B R27, R27 ;  /* 0x0000001bff1b723e */ /* 0x000fc800020006ff */
[----:B------:R-:W-:Y:S02]  /*07f0*/  ISETP.GE.AND P0, PT, R4, 0x1, PT ;  /* 0x000000010400780c */ /* 0x000fe40003f06270 */
[----:B------:R-:W-:Y:S02]  /*0800*/  F2FP.F16.E4M3.UNPACK_B R10, R10 ;  /* 0x0000000aff0a723e */ /* 0x000fe400020006ff */
[----:B------:R-:W-:Y:S02]  /*0810*/  F2FP.F16.E4M3.UNPACK_B R15, R15 ;  /* 0x0000000fff0f723e */ /* 0x000fe400020006ff */
[----:B------:R-:W-:Y:S02]  /*0820*/  LOP3.LUT R6, R6, 0x60, RZ, 0x3c, !PT ;  /* 0x0000006006067812 */ /* 0x000fe400078e3cff */
[----:B------:R-:W-:Y:S02]  /*0830*/  PRMT R9, R27, 0x7632, R9 ;  /* 0x000076321b097816 */ /* 0x000fe40000000009 */
[----:B------:R-:W-:-:S02]  /*0840*/  PRMT R12, R10, 0x7632, R12 ;  /* 0x000076320a0c7816 */ /* 0x000fc4000000000c */
[----:B------:R-:W-:Y:S01]  /*0850*/  PRMT R14, R15, 0x7632, R14 ;  /* 0x000076320f0e7816 */ /* 0x000fe2000000000e */
[----:B------:R0:W-:Y:S04]  /*0860*/  STS.U16 [R8+UR7+0x800], R27 ;  /* 0x0008001b08007988 */ /* 0x0001e80008000407 */
[----:B------:R-:W-:Y:S04]  /*0870*/  STS.U16 [R8+UR7+0x2800], R10 ;  /* 0x0028000a08007988 */ /* 0x000fe80008000407 */
[----:B------:R-:W-:Y:S01]  /*0880*/  STS.U16 [R8+UR7+0x3800], R15 ;  /* 0x0038000f08007988 */ /* 0x000fe20008000407 */
[----:B------:R-:W-:-:S03]  /*0890*/  CS2R R32, SRZ ;  /* 0x0000000000207805 */ /* 0x000fc6000001ff00 */
[----:B------:R-:W-:Y:S01]  /*08a0*/  STS.U16 [R6+UR7+0xc00], R9 ;  /* 0x000c000906007988 */ /* 0x000fe20008000407 */
[----:B------:R-:W-:-:S03]  /*08b0*/  CS2R R28, SRZ ;  /* 0x00000000001c7805 */ /* 0x000fc6000001ff00 */
[----:B------:R-:W-:Y:S01]  /*08c0*/  STS.U16 [R6+UR7+0x1c00], R11 ;  /* 0x001c000b06007988 */ /* 0x000fe20008000407 */
[----:B------:R-:W-:-:S03]  /*08d0*/  CS2R R30, SRZ ;  /* 0x00000000001e7805 */ /* 0x000fc6000001ff00 */
[----:B------:R-:W-:Y:S01]  /*08e0*/  STS.U16 [R6+UR7+0x2c00], R12 ;  /* 0x002c000c06007988 */ /* 0x000fe20008000407 */
[----:B------:R-:W-:-:S03]  /*08f0*/  CS2R R24, SRZ ;  /* 0x0000000000187805 */ /* 0x000fc6000001ff00 */
[----:B------:R1:W-:Y:S01]  /*0900*/  STS.U16 [R6+UR7+0x3c00], R14 ;  /* 0x003c000e06007988 */ /* 0x0003e20008000407 */
[----:B0-----:R-:W-:Y:S02]  /*0910*/  CS2R R26, SRZ ;  /* 0x00000000001a7805 */ /* 0x001fe4000001ff00 */
[----:B------:R-:W-:Y:S02]  /*0920*/  CS2R R20, SRZ ;  /* 0x0000000000147805 */ /* 0x000fe4000001ff00 */
[C---:B------:R-:W-:Y:S01]  /*0930*/  LOP3.LUT R5, R0.reuse, 0x8, RZ, 0xc0, !PT ;  /* 0x0000000800057812 */ /* 0x040fe200078ec0ff */
[----:B-1----:R-:W-:Y:S01]  /*0940*/  IMAD.SHL.U32 R6, R0, 0x10, RZ ;  /* 0x0000001000067824 */ /* 0x002fe200078e00ff */
[----:B------:R-:W-:Y:S06]  /*0950*/  @!P0 BRA `(.L_x_0) ;  /* 0x0000001800d08947 */ /* 0x000fec0003800000 */
[----:B------:R-:W-:Y:S01]  /*0960*/  LOP3.LUT R8, R0, 0x1e0, RZ, 0xc0, !PT ;  /* 0x000001e000087812 */ /* 0x000fe200078ec0ff */
[----:B------:R-:W0:Y:S01]  /*0970*/  LDCU UR5, c[0x0][0x3c8] ;  /* 0x00007900ff0577ac */ /* 0x000e220008000800 */
[--C-:B------:R-:W-:Y:S01]  /*0980*/  SHF.R.U32.HI R9, RZ, 0x2, R0.reuse ;  /* 0x00000002ff097819 */ /* 0x100fe20000011600 */
[----:B------:R-:W1:Y:S01]  /*0990*/  LDC.64 R68, c[0x0][0x3c0] ;  /* 0x0000f000ff447b82 */ /* 0x000e620000000a00 */
[----:B------:R-:W-:Y:S01]  /*09a0*/  SHF.R.S32.HI R11, RZ, 0x1, R0 ;  /* 0x00000001ff0b7819 */ /* 0x000fe20000011400 */
[----:B------:R-:W2:Y:S01]  /*09b0*/  LDCU.64 UR10, c[0x0][0x3d0] ;  /* 0x00007a00ff0a77ac */ /* 0x000ea20008000a00 */
[----:B------:R-:W-:Y:S01]  /*09c0*/  SHF.R.U32.HI R8, RZ, 0x1, R8 ;  /* 0x00000001ff087819 */ /* 0x000fe20000011608 */
[----:B------:R-:W-:Y:S01]  /*09d0*/  IMAD.MOV.U32 R74, RZ, RZ, 0x3f800000 ;  /* 0x3f800000ff4a7424 */ /* 0x000fe200078e00ff */
[----:B------:R-:W-:Y:S01]  /*09e0*/  SGXT.U32 R9, R9, 0x3 ;  /* 0x000000030909781a */ /* 0x000fe20000000000 */
[----:B------:R-:W3:Y:S01]  /*09f0*/  LDCU.64 UR14, c[0x0][0x388] ;  /* 0x00007100ff0e77ac */ /* 0x000ee20008000a00 */
[--C-:B------:R-:W-:Y:S01]  /*0a00*/  SHF.R.S32.HI R12, RZ, 0x2, R0.reuse ;  /* 0x00000002ff0c7819 */ /* 0x100fe20000011400 */
[----:B------:R-:W4:Y:S01]  /*0a10*/  LDC.64 R18, c[0x0][0x390] ;  /* 0x0000e400ff127b82 */ /* 0x000f220000000a00 */
[----:B------:R-:W-:Y:S01]  /*0a20*/  SHF.R.S32.HI R10, RZ, 0x3, R0 ;  /* 0x00000003ff0a7819 */ /* 0x000fe20000011400 */
[----:B------:R-:W-:Y:S01]  /*0a30*/  IMAD.MOV.U32 R76, RZ, RZ, -0x800000 ;  /* 0xff800000ff4c7424 */ /* 0x000fe200078e00ff */
[----:B------:R-:W-:Y:S01]  /*0a40*/  SGXT R11, R11, 0x1 ;  /* 0x000000010b0b781a */ /* 0x000fe20000000200 */
[----:B------:R-:W-:Y:S01]  /*0a50*/  IMAD.MOV.U32 R75, RZ, RZ, -0x800000 ;  /* 0xff800000ff4b7424 */ /* 0x000fe200078e00ff */
[----:B------:R-:W-:Y:S01]  /*0a60*/  LOP3.LUT R7, R7, R8, R9, 0xfe, !PT ;  /* 0x0000000807077212 */ /* 0x000fe200078efe09 */
[----:B------:R-:W-:Y:S01]  /*0a70*/  IMAD.MOV.U32 R73, RZ, RZ, 0x3f800000 ;  /* 0x3f800000ff497424 */ /* 0x000fe200078e00ff */
[----:B------:R-:W-:Y:S01]  /*0a80*/  SGXT R10, R10, 0x1 ;  /* 0x000000010a0a781a */ /* 0x000fe20000000200 */
[----:B------:R-:W5:Y:S01]  /*0a90*/  LDC R21, c[0x0][0x3d8] ;  /* 0x0000f600ff157b82 */ /* 0x000f620000000800 */
[----:B------:R-:W-:-:S02]  /*0aa0*/  LOP3.LUT R11, R11, 0x840, RZ, 0xc0, !PT ;  /* 0x000008400b0b7812 */ /* 0x000fc400078ec0ff */
[----:B------:R-:W-:Y:S02]  /*0ab0*/  CS2R R32, SRZ ;  /* 0x0000000000207805 */ /* 0x000fe4000001ff00 */
[----:B------:R-:W-:Y:S01]  /*0ac0*/  SGXT R9, R12, 0x1 ;  /* 0x000000010c09781a */ /* 0x000fe20000000200 */
[----:B--2---:R-:W-:Y:S01]  /*0ad0*/  UIMAD UR4, UR8, UR10, URZ ;  /* 0x0000000a080472a4 */ /* 0x004fe2000f8e02ff */
[----:B------:R-:W-:Y:S01]  /*0ae0*/  LOP3.LUT R12, R11, 0x420, R10, 0xf8, !PT ;  /* 0x000004200b0c7812 */ /* 0x000fe200078ef80a */
[----:B------:R-:W-:Y:S01]  /*0af0*/  IMAD.SHL.U32 R10, R5, 0x2, RZ ;  /* 0x00000002050a7824 */ /* 0x000fe200078e00ff */
[----:B------:R-:W-:Y:S01]  /*0b00*/  LOP3.LUT R8, R0, 0x3, RZ, 0xc0, !PT ;  /* 0x0000000300087812 */ /* 0x000fe200078ec0ff */
[----:B-1----:R-:W-:Y:S01]  /*0b10*/  IMAD R68, R68, UR8, RZ ;  /* 0x0000000844447c24 */ /* 0x002fe2000f8e02ff */
[----:B------:R-:W-:Y:S02]  /*0b20*/  LOP3.LUT R9, R9, 0x90, RZ, 0xc0, !PT ;  /* 0x0000009009097812 */ /* 0x000fe400078ec0ff */
[----:B------:R-:W-:-:S02]  /*0b30*/  CS2R R34, SRZ ;  /* 0x0000000000227805 */ /* 0x000fc4000001ff00 */
[C---:B------:R-:W-:Y:S02]  /*0b40*/  LOP3.LUT R11, R0.reuse, 0x1, RZ, 0xc0, !PT ;  /* 0x00000001000b7812 */ /* 0x040fe400078ec0ff */
[----:B------:R-:W-:Y:S02]  /*0b50*/  CS2R R28, SRZ ;  /* 0x00000000001c7805 */ /* 0x000fe4000001ff00 */
[----:B------:R-:W-:Y:S01]  /*0b60*/  LOP3.LUT P5, RZ, R0, 0x2, RZ, 0xc0, !PT ;  /* 0x0000000200ff7812 */ /* 0x000fe200078ac0ff */
[----:B------:R-:W-:Y:S01]  /*0b70*/  IMAD R9, R8, 0x20, R9 ;  /* 0x0000002008097824 */ /* 0x000fe200078e0209 */
[----:B------:R-:W-:Y:S01]  /*0b80*/  LOP3.LUT P6, RZ, R0, 0x1, RZ, 0xc0, !PT ;  /* 0x0000000100ff7812 */ /* 0x000fe200078cc0ff */
[----:B------:R-:W-:Y:S01]  /*0b90*/  IMAD.MOV R14, RZ, RZ, -R11 ;  /* 0x000000ffff0e7224 */ /* 0x000fe200078e0a0b */
[----:B------:R-:W-:Y:S01]  /*0ba0*/  CS2R R30, SRZ ;  /* 0x00000000001e7805 */ /* 0x000fe2000001ff00 */
[----:B------:R-:W-:Y:S01]  /*0bb0*/  IMAD.SHL.U32 R11, R11, 0x2, RZ ;  /* 0x000000020b0b7824 */ /* 0x000fe200078e00ff */
[----:B------:R-:W-:-:S02]  /*0bc0*/  LOP3.LUT R13, R9, R10, RZ, 0x3c, !PT ;  /* 0x0000000a090d7212 */ /* 0x000fc400078e3cff */
[----:B------:R-:W-:Y:S02]  /*0bd0*/  CS2R R24, SRZ ;  /* 0x0000000000187805 */ /* 0x000fe4000001ff00 */
[----:B------:R-:W-:Y:S02]  /*0be0*/  LOP3.LUT R9, R14, 0x210, RZ, 0xc0, !PT ;  /* 0x000002100e097812 */ /* 0x000fe400078ec0ff */
[----:B------:R-:W-:Y:S02]  /*0bf0*/  CS2R R26, SRZ ;  /* 0x00000000001a7805 */ /* 0x000fe4000001ff00 */
[--C-:B------:R-:W-:Y:S02]  /*0c00*/  LOP3.LUT R15, R11, 0x1c, R0.reuse, 0xf8, !PT ;  /* 0x0000001c0b0f7812 */ /* 0x100fe400078ef800 */
[----:B------:R-:W-:Y:S02]  /*0c10*/  CS2R R22, SRZ ;  /* 0x0000000000167805 */ /* 0x000fe4000001ff00 */
[--C-:B------:R-:W-:Y:S01]  /*0c20*/  SHF.R.U32.HI R10, RZ, 0x1, R0.reuse ;  /* 0x00000001ff0a7819 */ /* 0x100fe20000011600 */
[----:B------:R-:W1:Y:S01]  /*0c30*/  LDCU UR10, c[0x0][0x3a8] ;  /* 0x00007500ff0a77ac */ /* 0x000e620008000800 */
[----:B------:R-:W-:-:S02]  /*0c40*/  LOP3.LUT R11, R9, 0x1f0, R0, 0x78, !PT ;  /* 0x000001f0090b7812 */ /* 0x000fc400078e7800 */
[----:B------:R-:W-:Y:S01]  /*0c50*/  SGXT.U32 R14, R10, 0x1 ;  /* 0x000000010a0e781a */ /* 0x000fe20000000000 */
[----:B------:R-:W-:Y:S01]  /*0c60*/  UMOV UR6, URZ ;  /* 0x000000ff00067c82 */ /* 0x000fe20008000000 */
[----:B------:R-:W-:Y:S02]  /*0c70*/  LOP3.LUT R70, R11, R12, RZ, 0x3c, !PT ;  /* 0x0000000c0b467212 */ /* 0x000fe400078e3cff */
[----:B------:R-:W-:Y:S02]  /*0c80*/  LOP3.LUT R10, R6, 0x100, RZ, 0xc0, !PT ;  /* 0x00000100060a7812 */ /* 0x000fe400078ec0ff */
[C---:B------:R-:W-:Y:S02]  /*0c90*/  LOP3.LUT R11, R0.reuse, 0x1f, RZ, 0xc0, !PT ;  /* 0x0000001f000b7812 */ /* 0x040fe400078ec0ff */
[----:B------:R-:W-:Y:S02]  /*0ca0*/  SHF.R.U32.HI R12, RZ, 0x5, R0 ;  /* 0x00000005ff0c7819 */ /* 0x000fe40000011600 */
[----:B------:R-:W-:Y:S01]  /*0cb0*/  IADD3 R10, PT, PT, R13, UR7, R10 ;  /* 0x000000070d0a7c10 */ /* 0x000fe2000fffe00a */
[----:B0-----:R-:W-:Y:S01]  /*0cc0*/  IMAD R13, R11, UR5, RZ ;  /* 0x000000050b0d7c24 */ /* 0x001fe2000f8e02ff */
[----:B------:R-:W-:Y:S01]  /*0cd0*/  LOP3.LUT R9, R15, R14, RZ, 0xfc, !PT ;  /* 0x0000000e0f097212 */ /* 0x000fe200078efcff */
[----:B------:R-:W-:Y:S01]  /*0ce0*/  IMAD R11, R11, UR11, RZ ;  /* 0x0000000b0b0b7c24 */ /* 0x000fe2000f8e02ff */
[----:B------:R-:W-:Y:S01]  /*0cf0*/  LOP3.LUT R14, R0, 0x4, RZ, 0xc0, !PT ;  /* 0x00000004000e7812 */ /* 0x000fe200078ec0ff */
[----:B------:R-:W-:Y:S01]  /*0d00*/  USHF.R.S32.HI UR5, URZ, 0x1f, UR4 ;  /* 0x0000001fff057899 */ /* 0x000fe20008011404 */
[----:B------:R-:W-:-:S02]  /*0d10*/  SGXT.U32 R12, R12, 0x4 ;  /* 0x000000040c0c781a */ /* 0x000fc40000000000 */
[----:B------:R-:W-:Y:S02]  /*0d20*/  LEA R15, R14, UR7, 0xa ;  /* 0x000000070e0f7c11 */ /* 0x000fe4000f8e50ff */
[----:B----4-:R-:W-:Y:S01]  /*0d30*/  IADD3 R18, P2, P3, R11, UR4, R18 ;  /* 0x000000040b127c10 */ /* 0x010fe2000fb5e012 */
[C---:B------:R-:W-:Y:S01]  /*0d40*/  IMAD R16, R12.reuse, R69, RZ ;  /* 0x000000450c107224 */ /* 0x040fe200078e02ff */
[----:B------:R-:W-:Y:S01]  /*0d50*/  SHF.R.S32.HI R14, RZ, 0x1f, R11 ;  /* 0x0000001fff0e7819 */ /* 0x000fe2000001140b */
[----:B-----5:R-:W-:Y:S01]  /*0d60*/  IMAD R12, R12, R21, RZ ;  /* 0x000000150c0c7224 */ /* 0x020fe200078e02ff */
[----:B------:R-:W-:Y:S01]  /*0d70*/  SHF.R.S32.HI R11, RZ, 0x1f, R13 ;  /* 0x0000001fff0b7819 */ /* 0x000fe2000001140d */
[----:B------:R-:W-:Y:S01]  /*0d80*/  IMAD R17, R69, 0x10, R16 ;  /* 0x0000001045117824 */ /* 0x000fe200078e0210 */
[----:B------:R-:W-:Y:S01]  /*0d90*/  IADD3.X R20, PT, PT, R14, UR5, R19, P2, P3 ;  /* 0x000000050e147c10 */ /* 0x000fe200097e6413 */
[----:B------:R-:W-:Y:S01]  /*0da0*/  IMAD R19, R21, 0x10, R12 ;  /* 0x0000001015137824 */ /* 0x000fe200078e020c */
[----:B---3--:R-:W-:Y:S01]  /*0db0*/  IADD3 R13, P0, P1, R13, UR14, R68 ;  /* 0x0000000e0d0d7c10 */ /* 0x008fe2000f91e044 */
[----:B------:R-:W-:Y:S01]  /*0dc0*/  IMAD.IADD R70, R70, 0x1, R15 ;  /* 0x0000000146467824 */ /* 0x000fe200078e020f */
[----:B------:R-:W-:Y:S01]  /*0dd0*/  SHF.R.S32.HI R21, RZ, 0x7, R0 ;  /* 0x00000007ff157819 */ /* 0x000fe20000011400 */
[----:B------:R-:W-:Y:S01]  /*0de0*/  UMOV UR5, URZ ;  /* 0x000000ff00057c82 */ /* 0x000fe20008000000 */
[----:B------:R-:W-:Y:S01]  /*0df0*/  SHF.R.S32.HI R68, RZ, 0x1f, R68 ;  /* 0x0000001fff447819 */ /* 0x000fe20000011444 */
[----:B------:R-:W-:Y:S01]  /*0e00*/  UMOV UR4, URZ ;  /* 0x000000ff00047c82 */ /* 0x000fe20008000000 */
[----:B------:R-:W-:-:S02]  /*0e10*/  SGXT R21, R21, 0x1 ;  /* 0x000000011515781a */ /* 0x000fc40000000200 */
[----:B------:R-:W-:Y:S02]  /*0e20*/  IADD3.X R68, PT, PT, R11, UR15, R68, P0, P1 ;  /* 0x0000000f0b447c10 */ /* 0x000fe400087e2444 */
[-C--:B------:R-:W-:Y:S02]  /*0e30*/  IADD3 R11, P0, PT, R16, R13.reuse, RZ ;  /* 0x0000000d100b7210 */ /* 0x080fe40007f1e0ff */
[----:B------:R-:W-:Y:S02]  /*0e40*/  IADD3 R13, P1, PT, R17, R13, RZ ;  /* 0x0000000d110d7210 */ /* 0x000fe40007f3e0ff */
[-C--:B------:R-:W-:Y:S02]  /*0e50*/  IADD3 R14, P2, PT, R12, R18.reuse, RZ ;  /* 0x000000120c0e7210 */ /* 0x080fe40007f5e0ff */
[----:B------:R-:W-:Y:S02]  /*0e60*/  IADD3 R15, P3, PT, R19, R18, RZ ;  /* 0x00000012130f7210 */ /* 0x000fe40007f7e0ff */
[----:B------:R-:W-:-:S02]  /*0e70*/  LOP3.LUT R71, R21, 0x90, RZ, 0xc0, !PT ;  /* 0x0000009015477812 */ /* 0x000fc400078ec0ff */
[-C--:B------:R-:W-:Y:S02]  /*0e80*/  LEA.HI.X.SX32 R16, R16, R68.reuse, 0x1, P0 ;  /* 0x0000004410107211 */ /* 0x080fe400000f0eff */
[----:B------:R-:W-:Y:S02]  /*0e90*/  LEA.HI.X.SX32 R17, R17, R68, 0x1, P1 ;  /* 0x0000004411117211 */ /* 0x000fe400008f0eff */
[-C--:B------:R-:W-:Y:S01]  /*0ea0*/  LEA.HI.X.SX32 R18, R12, R20.reuse, 0x1, P2 ;  /* 0x000000140c127211 */ /* 0x080fe200010f0eff */
[----:B------:R-:W-:Y:S01]  /*0eb0*/  IMAD.MOV.U32 R12, RZ, RZ, RZ ;  /* 0x000000ffff0c7224 */ /* 0x000fe200078e00ff */
[----:B------:R-:W-:Y:S02]  /*0ec0*/  LEA.HI.X.SX32 R19, R19, R20, 0x1, P3 ;  /* 0x0000001413137211 */ /* 0x000fe400018f0eff */
[----:B------:R-:W-:Y:S02]  /*0ed0*/  CS2R R20, SRZ ;  /* 0x0000000000147805 */ /* 0x000fe4000001ff00 */
[----:B------:R-:W-:-:S02]  /*0ee0*/  LOP3.LUT R71, R71, 0x17f, R0, 0x78, !PT ;  /* 0x0000017f47477812 */ /* 0x000fc400078e7800 */
[----:B------:R-:W-:Y:S02]  /*0ef0*/  LOP3.LUT R72, R7, 0x8, RZ, 0xfc, !PT ;  /* 0x0000000807487812 */ /* 0x000fe400078efcff */
[----:B-1----:R-:W-:-:S07]  /*0f00*/  LOP3.LUT R68, R9, 0x1, RZ, 0x3c, !PT ;  /* 0x0000000109447812 */ /* 0x002fce00078e3cff */
.L_x_1:
[----:B------:R-:W-:Y:S02]  /*0f10*/  SHF.R.S32.HI R38, RZ, 0x1f, R12 ;  /* 0x0000001fff267819 */ /* 0x000fe4000001140c */
[C---:B------:R-:W-:Y:S02]  /*0f20*/  IADD3 R36, P0, PT, R12.reuse, R11, RZ ;  /* 0x0000000b0c247210 */ /* 0x040fe40007f1e0ff */
[----:B------:R-:W-:-:S03]  /*0f30*/  IADD3 R40, P1, PT, R12, R13, RZ ;  /* 0x0000000d0c287210 */ /* 0x000fc60007f3e0ff */
[C---:B------:R-:W-:Y:S02]  /*0f40*/  IMAD.X R37, R38.reuse, 0x1, R16, P0 ;  /* 0x0000000126257824 */ /* 0x040fe400000e0610 */
[----:B------:R-:W-:-:S03]  /*0f50*/  IMAD.X R41, R38, 0x1, R17, P1 ;  /* 0x0000000126297824 */ /* 0x000fc600008e0611 */
[----:B------:R-:W2:Y:S04]  /*0f60*/  LDG.E.U8 R46, desc[UR12][R36.64] ;  /* 0x0000000c242e7981 */ /* 0x000ea8000c1e1100 */
[----:B------:R-:W3:Y:S01]  /*0f70*/  LDG.E.U8 R48, desc[UR12][R40.64] ;  /* 0x0000000c28307981 */ /* 0x000ee2000c1e1100 */
[----:B------:R-:W-:Y:S01]  /*0f80*/  USHF.R.S32.HI UR9, URZ, 0x1f, UR4 ;  /* 0x0000001fff097899 */ /* 0x000fe20008011404 */
[----:B------:R-:W-:Y:S01]  /*0f90*/  BAR.SYNC.DEFER_BLOCKING 0x0 ;  /* 0x0000000000007b1d */ /* 0x000fe20000010000 */
[----:B------:R-:W-:-:S04]  /*0fa0*/  IADD3 R78, P0, PT, R14, UR4, RZ ;  /* 0x000000040e4e7c10 */ /* 0x000fc8000ff1e0ff */
[----:B------:R-:W-:Y:S02]  /*0fb0*/  IADD3.X R79, PT, PT, R18, UR9, RZ, P0, !PT ;  /* 0x00000009124f7c10 */ /* 0x000fe400087fe4ff */
[----:B------:R-:W-:-:S04]  /*0fc0*/  IADD3 R80, P0, PT, R15, UR4, RZ ;  /* 0x000000040f507c10 */ /* 0x000fc8000ff1e0ff */
[----:B------:R-:W-:Y:S01]  /*0fd0*/  IADD3.X R81, PT, PT, R19, UR9, RZ, P0, !PT ;  /* 0x0000000913517c10 */ /* 0x000fe200087fe4ff */
[----:B--2---:R-:W-:Y:S04]  /*0fe0*/  STS.U8 [R71+UR7+0x4000], R46 ;  /* 0x0040002e47007988 */ /* 0x004fe80008000007 */
[----:B---3--:R-:W-:Y:S01]  /*0ff0*/  STS.U8 [R71+UR7+0x4200], R48 ;  /* 0x0042003047007988 */ /* 0x008fe20008000007 */
[----:B------:R-:W-:Y:S06]  /*1000*/  BAR.SYNC.DEFER_BLOCKING 0x0 ;  /* 0x0000000000007b1d */ /* 0x000fec0000010000 */
[----:B------:R-:W0:Y:S04]  /*1010*/  LDSM.16.M88.4 R52, [R10+0x4000] ;  /* 0x004000000a34783b */ /* 0x000e280000000200 */
[----:B------:R-:W1:Y:S04]  /*1020*/  LDSM.16.MT88.4 R36, [R70] ;  /* 0x000000004624783b */ /* 0x000e680000004200 */
[----:B------:R-:W2:Y:S04]  /*1030*/  LDSM.16.MT88.4 R40, [R70+0x2000] ;  /* 0x002000004628783b */ /* 0x000ea80000004200 */
[----:B------:R-:W3:Y:S04]  /*1040*/  LDG.E.U8 R78, desc[UR12][R78.64] ;  /* 0x0000000c4e4e7981 */ /* 0x000ee8000c1e1100 */
[----:B------:R-:W4:Y:S01]  /*1050*/  LDG.E.U8 R80, desc[UR12][R80.64] ;  /* 0x0000000c50507981 */ /* 0x000f22000c1e1100 */
[----:B0-----:R-:W-:-:S02]  /*1060*/  F2FP.F16.E4M3.UNPACK_B R50, R52 ;  /* 0x00000034ff32723e */ /* 0x001fc400020006ff */
[-C--:B------:R-:W-:Y:S01]  /*1070*/  F2FP.F16.E4M3.UNPACK_B R51, R53.reuse ;  /* 0x00000035ff33723e */ /* 0x080fe200020006ff */
[----:B-1----:R-:W-:Y:S01]  /*1080*/  IMAD.MOV.U32 R44, RZ, RZ, R36 ;  /* 0x000000ffff2c7224 */ /* 0x002fe200078e0024 */
[----:B------:R-:W-:Y:S01]  /*1090*/  F2FP.F16.E4M3.UNPACK_B R52, R52.H1 ;  /* 0x00000034ff34723e */ /* 0x000fe200030006ff */
[----:B------:R-:W-:Y:S01]  /*10a0*/  IMAD.MOV.U32 R45, RZ, RZ, R38 ;  /* 0x000000ffff2d7224 */ /* 0x000fe200078e0026 */
[----:B------:R-:W-:Y:S01]  /*10b0*/  F2FP.F16.E4M3.UNPACK_B R53, R53.H1 ;  /* 0x00000035ff35723e */ /* 0x000fe200030006ff */
[----:B--2---:R-:W-:Y:S01]  /*10c0*/  IMAD.MOV.U32 R46, RZ, RZ, R40 ;  /* 0x000000ffff2e7224 */ /* 0x004fe200078e0028 */
[----:B------:R-:W-:Y:S01]  /*10d0*/  F2FP.F16.E4M3.UNPACK_B R60, R54.H1 ;  /* 0x00000036ff3c723e */ /* 0x000fe200030006ff */
[----:B------:R-:W-:Y:S01]  /*10e0*/  IMAD.MOV.U32 R47, RZ, RZ, R42 ;  /* 0x000000ffff2f7224 */ /* 0x000fe200078e002a */
[----:B------:R-:W-:Y:S01]  /*10f0*/  F2FP.F16.E4M3.UNPACK_B R61, R55.H1 ;  /* 0x00000037ff3d723e */ /* 0x000fe200030006ff */
[----:B------:R-:W-:Y:S02]  /*1100*/  IMAD.MOV.U32 R48, RZ, RZ, R37 ;  /* 0x000000ffff307224 */ /* 0x000fe400078e0025 */
[----:B------:R-:W-:-:S02]  /*1110*/  IMAD.MOV.U32 R49, RZ, RZ, R39 ;  /* 0x000000ffff317224 */ /* 0x000fc400078e0027 */
[----:B------:R-:W-:Y:S01]  /*1120*/  IMAD.MOV.U32 R56, RZ, RZ, R36 ;  /* 0x000000ffff387224 */ /* 0x000fe200078e0024 */
[----:B------:R-:W-:Y:S01]  /*1130*/  HMMA.16816.F32 R44, R44, R50, RZ ;  /* 0x000000322c2c723c */ /* 0x000fe200000018ff */
[----:B------:R-:W-:Y:S02]  /*1140*/  IMAD.MOV.U32 R50, RZ, RZ, R41 ;  /* 0x000000ffff327224 */ /* 0x000fe400078e0029 */
[----:B------:R-:W-:Y:S02]  /*1150*/  IMAD.MOV.U32 R51, RZ, RZ, R43 ;  /* 0x000000ffff337224 */ /* 0x000fe400078e002b */
[----:B------:R-:W-:Y:S02]  /*1160*/  IMAD.MOV.U32 R57, RZ, RZ, R38 ;  /* 0x000000ffff397224 */ /* 0x000fe400078e0026 */
[----:B------:R-:W-:Y:S02]  /*1170*/  IMAD.MOV.U32 R58, RZ, RZ, R40 ;  /* 0x000000ffff3a7224 */ /* 0x000fe400078e0028 */
[----:B------:R-:W-:-:S11]  /*1180*/  IMAD.MOV.U32 R59, RZ, RZ, R42 ;  /* 0x000000ffff3b7224 */ /* 0x000fd600078e002a */
[----:B------:R-:W-:Y:S01]  /*1190*/  HMMA.16816.F32 R44, R48, R52, R44 ;  /* 0x00000034302c723c */ /* 0x000fe2000000182c */
[----:B------:R-:W0:Y:S01]  /*11a0*/  LDSM.16.M88.4 R48, [R10+0x4200] ;  /* 0x004200000a30783b */ /* 0x000e220000000200 */
[----:B------:R-:W-:Y:S01]  /*11b0*/  F2FP.F16.E4M3.UNPACK_B R52, R54 ;  /* 0x00000036ff34723e */ /* 0x000fe200020006ff */
[----:B------:R-:W-:Y:S01]  /*11c0*/  IMAD.MOV.U32 R54, RZ, RZ, R41 ;  /* 0x000000ffff367224 */ /* 0x000fe200078e0029 */
[----:B------:R-:W-:Y:S01]  /*11d0*/  F2FP.F16.E4M3.UNPACK_B R53, R55 ;  /* 0x00000037ff35723e */ /* 0x000fe200020006ff */
[----:B------:R-:W-:Y:S01]  /*11e0*/  IMAD.MOV.U32 R55, RZ, RZ, R43 ;  /* 0x000000ffff377224 */ /* 0x000fe200078e002b */
[----:B------:R-:W-:Y:S05]  /*11f0*/  BAR.SYNC.DEFER_BLOCKING 0x0 ;  /* 0x0000000000007b1d */ /* 0x000fea0000010000 */
[----:B------:R-:W-:Y:S01]  /*1200*/  HMMA.16816.F32 R56, R56, R52, RZ ;  /* 0x000000343838723c */ /* 0x000fe200000018ff */
[----:B------:R-:W-:-:S02]  /*1210*/  IMAD.MOV.U32 R52, RZ, RZ, R37 ;  /* 0x000000ffff347224 */ /* 0x000fc400078e0025 */
[----:B------:R-:W-:Y:S02]  /*1220*/  IMAD.MOV.U32 R53, RZ, RZ, R39 ;  /* 0x000000ffff357224 */ /* 0x000fe400078e0027 */
[----:B------:R-:W-:Y:S02]  /*1230*/  IMAD.MOV.U32 R62, RZ, RZ, R40 ;  /* 0x000000ffff3e7224 */ /* 0x000fe400078e0028 */
[----:B------:R-:W-:-:S13]  /*1240*/  IMAD.MOV.U32 R63, RZ, RZ, R42 ;  /* 0x000000ffff3f7224 */ /* 0x000fda00078e002a */
[----:B------:R-:W-:Y:S01]  /*1250*/  HMMA.16816.F32 R52, R52, R60, R56 ;  /* 0x0000003c3434723c */ /* 0x000fe20000001838 */
[----:B------:R-:W-:Y:S02]  /*1260*/  IMAD.MOV.U32 R56, RZ, RZ, R36 ;  /* 0x000000ffff387224 */ /* 0x000fe400078e0024 */
[----:B------:R-:W-:Y:S02]  /*1270*/  IMAD.MOV.U32 R57, RZ, RZ, R38 ;  /* 0x000000ffff397224 */ /* 0x000fe400078e0026 */
[----:B------:R-:W-:Y:S02]  /*1280*/  IMAD.MOV.U32 R58, RZ, RZ, R40 ;  /* 0x000000ffff3a7224 */ /* 0x000fe400078e0028 */
[----:B------:R-:W-:Y:S01]  /*1290*/  IMAD.MOV.U32 R59, RZ, RZ, R42 ;  /* 0x000000ffff3b7224 */ /* 0x000fe200078e002a */
[----:B0-----:R-:W-:Y:S02]  /*12a0*/  F2FP.F16.E4M3.UNPACK_B R60, R48 ;  /* 0x00000030ff3c723e */ /* 0x001fe400020006ff */
[----:B------:R-:W-:-:S02]  /*12b0*/  F2FP.F16.E4M3.UNPACK_B R61, R49 ;  /* 0x00000031ff3d723e */ /* 0x000fc400020006ff */
[----:B------:R-:W-:Y:S02]  /*12c0*/  F2FP.F16.E4M3.UNPACK_B R64, R50 ;  /* 0x00000032ff40723e */ /* 0x000fe400020006ff */
[----:B------:R-:W-:-:S03]  /*12d0*/  F2FP.F16.E4M3.UNPACK_B R65, R51 ;  /* 0x00000033ff41723e */ /* 0x000fc600020006ff */
[----:B------:R-:W-:Y:S01]  /*12e0*/  HMMA.16816.F32 R56, R56, R60, RZ ;  /* 0x0000003c3838723c */ /* 0x000fe200000018ff */
[----:B------:R-:W-:Y:S02]  /*12f0*/  IMAD.MOV.U32 R60, RZ, RZ, R36 ;  /* 0x000000ffff3c7224 */ /* 0x000fe400078e0024 */
[----:B------:R-:W-:-:S07]  /*1300*/  IMAD.MOV.U32 R61, RZ, RZ, R38 ;  /* 0x000000ffff3d7224 */ /* 0x000fce00078e0026 */
[----:B------:R-:W-:Y:S01]  /*1310*/  HMMA.16816.F32 R60, R60, R64, RZ ;  /* 0x000000403c3c723c */ /* 0x000fe200000018ff */
[----:B------:R-:W-:Y:S01]  /*1320*/  F2FP.F16.E4M3.UNPACK_B R48, R48.H1 ;  /* 0x00000030ff30723e */ /* 0x000fe200030006ff */
[----:B------:R-:W-:Y:S01]  /*1330*/  IMAD.MOV.U32 R64, RZ, RZ, R37 ;  /* 0x000000ffff407224 */ /* 0x000fe200078e0025 */
[----:B------:R-:W-:Y:S01]  /*1340*/  F2FP.F16.E4M3.UNPACK_B R49, R49.H1 ;  /* 0x00000031ff31723e */ /* 0x000fe200030006ff */
[----:B------:R-:W-:Y:S02]  /*1350*/  IMAD.MOV.U32 R65, RZ, RZ, R39 ;  /* 0x000000ffff417224 */ /* 0x000fe400078e0027 */
[----:B------:R-:W-:Y:S02]  /*1360*/  IMAD.MOV.U32 R66, RZ, RZ, R41 ;  /* 0x000000ffff427224 */ /* 0x000fe400078e0029 */
[----:B------:R-:W-:Y:S02]  /*1370*/  IMAD.MOV.U32 R67, RZ, RZ, R43 ;  /* 0x000000ffff437224 */ /* 0x000fe400078e002b */
[----:B------:R-:W-:Y:S01]  /*1380*/  IMAD.MOV.U32 R36, RZ, RZ, R37 ;  /* 0x000000ffff247224 */ /* 0x000fe200078e0025 */
[----:B------:R-:W-:Y:S01]  /*1390*/  F2FP.F16.E4M3.UNPACK_B R50, R50.H1 ;  /* 0x00000032ff32723e */ /* 0x000fe200030006ff */
[----:B------:R-:W-:Y:S01]  /*13a0*/  IMAD.MOV.U32 R37, RZ, RZ, R39 ;  /* 0x000000ffff257224 */ /* 0x000fe200078e0027 */
[----:B------:R-:W-:Y:S01]  /*13b0*/  F2FP.F16.E4M3.UNPACK_B R51, R51.H1 ;  /* 0x00000033ff33723e */ /* 0x000fe200030006ff */
[----:B------:R-:W-:-:S02]  /*13c0*/  IMAD.MOV.U32 R38, RZ, RZ, R41 ;  /* 0x000000ffff267224 */ /* 0x000fc400078e0029 */
[----:B------:R-:W-:Y:S01]  /*13d0*/  IMAD.MOV.U32 R39, RZ, RZ, R43 ;  /* 0x000000ffff277224 */ /* 0x000fe200078e002b */
[----:B------:R-:W-:Y:S01]  /*13e0*/  HMMA.16816.F32 R56, R64, R48, R56 ;  /* 0x000000304038723c */ /* 0x000fe20000001838 */
[----:B------:R-:W-:-:S04]  /*13f0*/  LEA R43, P0, R8, UR5, 0x1 ;  /* 0x00000005082b7c11 */ /* 0x000fc8000f8008ff */
[C---:B------:R-:W-:Y:S02]  /*1400*/  IADD3 R41, P4, PT, R43.reuse, 0x9, RZ ;  /* 0x000000092b297810 */ /* 0x040fe40007f9e0ff */
[C---:B------:R-:W-:Y:S01]  /*1410*/  IADD3 R40, P1, PT, R43.reuse, 0x10, RZ ;  /* 0x000000102b287810 */ /* 0x040fe20007f3e0ff */
[----:B------:R-:W-:Y:S01]  /*1420*/  HMMA.16816.F32 R36, R36, R50, R60 ;  /* 0x000000322424723c */ /* 0x000fe2000000183c */
[----:B------:R-:W-:Y:S01]  /*1430*/  IMAD.X R61, RZ, RZ, UR6, P0 ;  /* 0x00000006ff3d7e24 */ /* 0x000fe200080e06ff */
[----:B------:R-:W-:Y:S02]  /*1440*/  IADD3 R42, P3, PT, R43, 0x8, RZ ;  /* 0x000000082b2a7810 */ /* 0x000fe40007f7e0ff */
[CC--:B------:R-:W-:Y:S02]  /*1450*/  ISETP.GT.U32.AND P2, PT, R41.reuse, R7.reuse, PT ;  /* 0x000000072900720c */ /* 0x0c0fe40003f44070 */
[-C--:B------:R-:W-:Y:S01]  /*1460*/  ISETP.GT.U32.AND P0, PT, R41, R72.reuse, PT ;  /* 0x000000482900720c */ /* 0x080fe20003f04070 */
[--C-:B------:R-:W-:Y:S01]  /*1470*/  IMAD.X R41, RZ, RZ, R61.reuse, P4 ;  /* 0x000000ffff297224 */ /* 0x100fe200020e063d */
[CC--:B------:R-:W-:Y:S01]  /*1480*/  ISETP.GT.U32.AND P4, PT, R40.reuse, R7.reuse, PT ;  /* 0x000000072800720c */ /* 0x0c0fe20003f84070 */
[--C-:B------:R-:W-:Y:S01]  /*1490*/  IMAD.X R63, RZ, RZ, R61.reuse, P1 ;  /* 0x000000ffff3f7224 */ /* 0x100fe200008e063d */
[----:B------:R-:W-:Y:S01]  /*14a0*/  ISETP.GT.U32.AND P1, PT, R40, R72, PT ;  /* 0x000000482800720c */ /* 0x000fe20003f24070 */
[----:B------:R-:W-:Y:S01]  /*14b0*/  IMAD.X R40, RZ, RZ, R61, P3 ;  /* 0x000000ffff287224 */ /* 0x000fe200018e063d */
[----:B------:R-:W-:Y:S01]  /*14c0*/  ISETP.GT.U32.AND P3, PT, R42, R7, PT ;  /* 0x000000072a00720c */ /* 0x000fe20003f64070 */
[----:B------:R-:W-:Y:S01]  /*14d0*/  FMUL R53, R53, UR10 ;  /* 0x0000000a35357c20 */ /* 0x000fe20008400000 */
[----:B------:R-:W-:-:S02]  /*14e0*/  ISETP.GT.U32.AND.EX P2, PT, R41, RZ, PT, P2 ;  /* 0x000000ff2900720c */ /* 0x000fc40003f44120 */
[----:B------:R-:W-:Y:S01]  /*14f0*/  ISETP.GT.U32.AND.EX P3, PT, R40, RZ, PT, P3 ;  /* 0x000000ff2800720c */ /* 0x000fe20003f64130 */
[----:B------:R-:W-:Y:S01]  /*1500*/  FMUL R56, R56, UR10 ;  /* 0x0000000a38387c20 */ /* 0x000fe20008400000 */
[----:B------:R-:W-:Y:S02]  /*1510*/  FSEL R40, R53, -INF , !P2 ;  /* 0xff80000035287808 */ /* 0x000fe40005000000 */
[----:B------:R-:W-:Y:S02]  /*1520*/  IADD3 R51, P2, PT, R43, 0x11, RZ ;  /* 0x000000112b337810 */ /* 0x000fe40007f5e0ff */
[----:B------:R-:W-:Y:S02]  /*1530*/  ISETP.GT.U32.AND.EX P4, PT, R63, RZ, PT, P4 ;  /* 0x000000ff3f00720c */ /* 0x000fe40003f84140 */
[----:B------:R-:W-:Y:S01]  /*1540*/  ISETP.GT.U32.AND.EX P0, PT, R41, RZ, PT, P0 ;  /* 0x000000ff2900720c */ /* 0x000fe20003f04100 */
[----:B------:R-:W-:Y:S01]  /*1550*/  IMAD.X R62, RZ, RZ, R61, P2 ;  /* 0x000000ffff3e7224 */ /* 0x000fe200010e063d */
[----:B------:R-:W-:Y:S01]  /*1560*/  FSEL R56, R56, -INF , !P4 ;  /* 0xff80000038387808 */ /* 0x000fe20006000000 */
[----:B------:R-:W-:Y:S01]  /*1570*/  FMUL R41, R55, UR10 ;  /* 0x0000000a37297c20 */ /* 0x000fe20008400000 */
[----:B------:R-:W-:Y:S01]  /*1580*/  ISETP.GT.U32.AND P4, PT, R51, R7, PT ;  /* 0x000000073300720c */ /* 0x000fe20003f84070 */
[----:B------:R-:W-:-:S03]  /*1590*/  FMUL R57, R57, UR10 ;  /* 0x0000000a39397c20 */ /* 0x000fc60008400000 */
[----:B------:R-:W-:Y:S02]  /*15a0*/  ISETP.GT.U32.AND.EX P4, PT, R62, RZ, PT, P4 ;  /* 0x000000ff3e00720c */ /* 0x000fe40003f84140 */
[----:B------:R-:W-:Y:S02]  /*15b0*/  FSEL R41, R41, -INF , !P0 ;  /* 0xff80000029297808 */ /* 0x000fe40004000000 */
[----:B------:R-:W-:Y:S02]  /*15c0*/  IADD3 R49, P0, PT, R43, 0x18, RZ ;  /* 0x000000182b317810 */ /* 0x000fe40007f1e0ff */
[----:B------:R-:W-:Y:S02]  /*15d0*/  FSEL R48, R57, -INF , !P4 ;  /* 0xff80000039307808 */ /* 0x000fe40006000000 */
[CC--:B------:R-:W-:Y:S01]  /*15e0*/  ISETP.GE.U32.AND P4, PT, R43.reuse, R7.reuse, PT ;  /* 0x000000072b00720c */ /* 0x0c0fe20003f86070 */
[----:B------:R-:W-:Y:S01]  /*15f0*/  IMAD.X R55, RZ, RZ, R61, P0 ;  /* 0x000000ffff377224 */ /* 0x000fe200000e063d */
[-C--:B------:R-:W-:Y:S01]  /*1600*/  ISETP.GT.U32.AND P0, PT, R43, R7.reuse, PT ;  /* 0x000000072b00720c */ /* 0x080fe20003f04070 */
[----:B------:R-:W-:Y:S01]  /*1610*/  FMUL R45, R45, UR10 ;  /* 0x0000000a2d2d7c20 */ /* 0x000fe20008400000 */
[----:B------:R-:W-:Y:S01]  /*1620*/  ISETP.GE.U32.AND.EX P4, PT, R61, RZ, PT, P4 ;  /* 0x000000ff3d00720c */ /* 0x000fe20003f86140 */
[----:B------:R-:W-:Y:S01]  /*1630*/  FMUL R52, R52, UR10 ;  /* 0x0000000a34347c20 */ /* 0x000fe20008400000 */
[----:B------:R-:W-:Y:S01]  /*1640*/  ISETP.GT.U32.AND P2, PT, R49, R7, PT ;  /* 0x000000073100720c */ /* 0x000fe20003f44070 */
[----:B------:R-:W-:Y:S01]  /*1650*/  FMUL R44, R44, UR10 ;  /* 0x0000000a2c2c7c20 */ /* 0x000fe20008400000 */
[----:B------:R-:W-:Y:S01]  /*1660*/  ISETP.GT.U32.AND.EX P0, PT, R61, RZ, PT, P0 ;  /* 0x000000ff3d00720c */ /* 0x000fe20003f04100 */
[----:B------:R-:W-:Y:S01]  /*1670*/  FMUL R36, R36, UR10 ;  /* 0x0000000a24247c20 */ /* 0x000fe20008400000 */
[----:B------:R-:W-:-:S02]  /*1680*/  FSEL R45, R45, -INF , !P4 ;  /* 0xff8000002d2d7808 */ /* 0x000fc40006000000 */
[----:B------:R-:W-:Y:S02]  /*1690*/  ISETP.GT.U32.AND.EX P2, PT, R55, RZ, PT, P2 ;  /* 0x000000ff3700720c */ /* 0x000fe40003f44120 */
[C---:B------:R-:W-:Y:S02]  /*16a0*/  IADD3 R42, P4, PT, R43.reuse, 0x19, RZ ;  /* 0x000000192b2a7810 */ /* 0x040fe40007f9e0ff */
[----:B------:R-:W-:Y:S02]  /*16b0*/  FSEL R52, R52, -INF , !P3 ;  /* 0xff80000034347808 */ /* 0x000fe40005800000 */
[----:B------:R-:W-:Y:S01]  /*16c0*/  FSEL R44, R44, -INF , !P0 ;  /* 0xff8000002c2c7808 */ /* 0x000fe20004000000 */
[----:B------:R-:W-:Y:S01]  /*16d0*/  IMAD.X R53, RZ, RZ, R61, P4 ;  /* 0x000000ffff357224 */ /* 0x000fe200020e063d */
[----:B------:R-:W-:Y:S02]  /*16e0*/  FSEL R36, R36, -INF , !P2 ;  /* 0xff80000024247808 */ /* 0x000fe40005000000 */
[----:B------:R-:W-:-:S02]  /*16f0*/  ISETP.GT.U32.AND P2, PT, R43, R72, PT ;  /* 0x000000482b00720c */ /* 0x000fc40003f44070 */
[----:B------:R-:W-:Y:S02]  /*1700*/  ISETP.GE.U32.AND P3, PT, R43, R72, PT ;  /* 0x000000482b00720c */ /* 0x000fe40003f66070 */
[----:B------:R-:W-:Y:S02]  /*1710*/  ISETP.GT.U32.AND P4, PT, R42, R7, PT ;  /* 0x000000072a00720c */ /* 0x000fe40003f84070 */
[----:B------:R-:W-:Y:S01]  /*1720*/  FMNMX3 R43, R44, R45, R52, !PT ;  /* 0x0000002d2c2b7276 */ /* 0x000fe20007800034 */
[----:B------:R-:W-:Y:S01]  /*1730*/  FMUL R37, R37, UR10 ;  /* 0x0000000a25257c20 */ /* 0x000fe20008400000 */
[----:B------:R-:W-:Y:S02]  /*1740*/  ISETP.GT.U32.AND.EX P4, PT, R53, RZ, PT, P4 ;  /* 0x000000ff3500720c */ /* 0x000fe40003f84140 */
[----:B------:R-:W-:Y:S02]  /*1750*/  FMNMX3 R43, R43, R40, R56, !PT ;  /* 0x000000282b2b7276 */ /* 0x000fe40007800038 */
[----:B------:R-:W-:-:S02]  /*1760*/  FSEL R50, R37, -INF , !P4 ;  /* 0xff80000025327808 */ /* 0x000fc40006000000 */
[----:B------:R-:W-:-:S04]  /*1770*/  FMNMX3 R43, R43, R48, R36, !PT ;  /* 0x000000302b2b7276 */ /* 0x000fc80007800024 */
[----:B------:R-:W-:-:S05]  /*1780*/  FMNMX R43, R50, R43, !PT ;  /* 0x0000002b322b7209 */ /* 0x000fca0007800000 */
[----:B------:R-:W0:Y:S01]  /*1790*/  SHFL.BFLY PT, R60, R43, 0x2, 0x1f ;  /* 0x0c401f002b3c7f89 */ /* 0x000e2200000e0000 */
[----:B------:R-:W-:Y:S01]  /*17a0*/  FMUL R54, R54, UR10 ;  /* 0x0000000a36367c20 */ /* 0x000fe20008400000 */
[----:B------:R-:W-:Y:S01]  /*17b0*/  FMUL R46, R46, UR10 ;  /* 0x0000000a2e2e7c20 */ /* 0x000fe20008400000 */
[----:B------:R-:W-:Y:S01]  /*17c0*/  FMUL R47, R47, UR10 ;  /* 0x0000000a2f2f7c20 */ /* 0x000fe20008400000 */
[C---:B------:R-:W-:Y:S02]  /*17d0*/  ISETP.GT.U32.AND.EX P2, PT, R61.reuse, RZ, PT, P2 ;  /* 0x000000ff3d00720c */ /* 0x040fe40003f44120 */
[----:B------:R-:W-:Y:S01]  /*17e0*/  ISETP.GE.U32.AND.EX P3, PT, R61, RZ, PT, P3 ;  /* 0x000000ff3d00720c */ /* 0x000fe20003f66130 */
[----:B------:R-:W-:Y:S01]  /*17f0*/  FMUL R58, R58, UR10 ;  /* 0x0000000a3a3a7c20 */ /* 0x000fe20008400000 */
[----:B------:R-:W-:Y:S02]  /*1800*/  FSEL R54, R54, -INF , !P0 ;  /* 0xff80000036367808 */ /* 0x000fe40004000000 */
[----:B------:R-:W-:-:S02]  /*1810*/  ISETP.GT.U32.AND P4, PT, R51, R72, PT ;  /* 0x000000483300720c */ /* 0x000fc40003f84070 */
[-C--:B------:R-:W-:Y:S02]  /*1820*/  ISETP.GT.U32.AND P0, PT, R49, R72.reuse, PT ;  /* 0x000000483100720c */ /* 0x080fe40003f04070 */
[----:B------:R-:W-:Y:S02]  /*1830*/  FSEL R37, R46, -INF , !P2 ;  /* 0xff8000002e257808 */ /* 0x000fe40005000000 */
[----:B------:R-:W-:Y:S02]  /*1840*/  ISETP.GT.U32.AND.EX P1, PT, R63, RZ, PT, P1 ;  /* 0x000000ff3f00720c */ /* 0x000fe40003f24110 */
[----:B------:R-:W-:Y:S01]  /*1850*/  FSEL R47, R47, -INF , !P3 ;  /* 0xff8000002f2f7808 */ /* 0x000fe20005800000 */
[----:B------:R-:W-:Y:S01]  /*1860*/  FMUL R59, R59, UR10 ;  /* 0x0000000a3b3b7c20 */ /* 0x000fe20008400000 */
[----:B------:R-:W-:Y:S01]  /*1870*/  ISETP.GT.U32.AND P2, PT, R42, R72, PT ;  /* 0x000000482a00720c */ /* 0x000fe20003f44070 */
[----:B------:R-:W-:Y:S01]  /*1880*/  FMUL R38, R38, UR10 ;  /* 0x0000000a26267c20 */ /* 0x000fe20008400000 */
[----:B------:R-:W-:-:S02]  /*1890*/  ISETP.GT.U32.AND.EX P4, PT, R62, RZ, PT, P4 ;  /* 0x000000ff3e00720c */ /* 0x000fc40003f84140 */
[----:B------:R-:W-:Y:S02]  /*18a0*/  ISETP.GT.U32.AND.EX P0, PT, R55, RZ, PT, P0 ;  /* 0x000000ff3700720c */ /* 0x000fe40003f04100 */
[----:B------:R-:W-:Y:S02]  /*18b0*/  FSEL R58, R58, -INF , !P1 ;  /* 0xff8000003a3a7808 */ /* 0x000fe40004800000 */
[----:B------:R-:W-:Y:S01]  /*18c0*/  FMNMX3 R42, R37, R47, R54, !PT ;  /* 0x0000002f252a7276 */ /* 0x000fe20007800036 */
[----:B------:R-:W-:Y:S01]  /*18d0*/  FMUL R39, R39, UR10 ;  /* 0x0000000a27277c20 */ /* 0x000fe20008400000 */
[----:B------:R-:W-:Y:S02]  /*18e0*/  ISETP.GT.U32.AND.EX P2, PT, R53, RZ, PT, P2 ;  /* 0x000000ff3500720c */ /* 0x000fe40003f44120 */
[----:B------:R-:W-:Y:S02]  /*18f0*/  FSEL R59, R59, -INF , !P4 ;  /* 0xff8000003b3b7808 */ /* 0x000fe40006000000 */
[----:B------:R-:W-:-:S02]  /*1900*/  FSEL R38, R38, -INF , !P0 ;  /* 0xff80000026267808 */ /* 0x000fc40004000000 */
[----:B------:R-:W-:Y:S02]  /*1910*/  FMNMX3 R42, R42, R41, R58, !PT ;  /* 0x000000292a2a7276 */ /* 0x000fe4000780003a */
[----:B0-----:R-:W-:Y:S02]  /*1920*/  FMNMX R43, R43, R60, !PT ;  /* 0x0000003c2b2b7209 */ /* 0x001fe40007800000 */
[----:B------:R-:W-:Y:S02]  /*1930*/  FSEL R39, R39, -INF , !P2 ;  /* 0xff80000027277808 */ /* 0x000fe40005000000 */
[----:B------:R-:W-:Y:S01]  /*1940*/  FMNMX3 R42, R42, R59, R38, !PT ;  /* 0x0000003b2a2a7276 */ /* 0x000fe20007800026 */
[----:B------:R-:W0:Y:S03]  /*1950*/  SHFL.BFLY PT, R53, R43, 0x1, 0x1f ;  /* 0x0c201f002b357f89 */ /* 0x000e2600000e0000 */
[----:B------:R-:W-:-:S05]  /*1960*/  FMNMX R42, R39, R42, !PT ;  /* 0x0000002a272a7209 */ /* 0x000fca0007800000 */
[----:B------:R-:W1:Y:S01]  /*1970*/  SHFL.BFLY PT, R49, R42, 0x2, 0x1f ;  /* 0x0c401f002a317f89 */ /* 0x000e6200000e0000 */
[----:B0-----:R-:W-:-:S05]  /*1980*/  FMNMX3 R53, R43, R53, R76, !PT ;  /* 0x000000352b357276 */ /* 0x001fca000780004c */
[----:B------:R-:W-:Y:S01]  /*1990*/  FADD R46, R44, -R53 ;  /* 0x800000352c2e7221 */ /* 0x000fe20000000000 */
[----:B-1----:R-:W-:-:S03]  /*19a0*/  FMNMX R44, R42, R49, !PT ;  /* 0x000000312a2c7209 */ /* 0x002fc60007800000 */
[----:B------:R-:W-:Y:S01]  /*19b0*/  FMUL R51, R46, 1.4426950216293334961 ;  /* 0x3fb8aa3b2e337820 */ /* 0x000fe20000400000 */
[--C-:B------:R-:W-:Y:S02]  /*19c0*/  FADD R46, R45, -R53.reuse ;  /* 0x800000352d2e7221 */ /* 0x100fe40000000000 */
[----:B------:R-:W0:Y:S01]  /*19d0*/  SHFL.BFLY PT, R45, R44, 0x1, 0x1f ;  /* 0x0c201f002c2d7f89 */ /* 0x000e2200000e0000 */
[--C-:B------:R-:W-:Y:S01]  /*19e0*/  FADD R52, R52, -R53.reuse ;  /* 0x8000003534347221 */ /* 0x100fe20000000000 */
[----:B------:R-:W-:-:S03]  /*19f0*/  FADD R40, R40, -R53 ;  /* 0x8000003528287221 */ /* 0x000fc60000000000 */
[----:B------:R-:W-:Y:S01]  /*1a00*/  FMUL R42, R52, 1.4426950216293334961 ;  /* 0x3fb8aa3b342a7820 */ /* 0x000fe20000400000 */
[----:B------:R-:W-:Y:S01]  /*1a10*/  FMUL R49, R40, 1.4426950216293334961 ;  /* 0x3fb8aa3b28317820 */ /* 0x000fe20000400000 */
[----:B------:R-:W-:Y:S01]  /*1a20*/  FMUL R46, R46, 1.4426950216293334961 ;  /* 0x3fb8aa3b2e2e7820 */ /* 0x000fe20000400000 */
[--C-:B------:R-:W-:Y:S01]  /*1a30*/  FADD R48, R48, -R53.reuse ;  /* 0x8000003530307221 */ /* 0x100fe20000000000 */
[--C-:B------:R-:W-:Y:S01]  /*1a40*/  FADD R50, R50, -R53.reuse ;  /* 0x8000003532327221 */ /* 0x100fe20000000000 */
[----:B------:R-:W-:Y:S01]  /*1a50*/  FADD R56, R56, -R53 ;  /* 0x8000003538387221 */ /* 0x000fe20000000000 */
[----:B------:R-:W-:Y:S01]  /*1a60*/  MUFU.EX2 R51, R51 ;  /* 0x0000003300337308 */ /* 0x000fe20000000800 */
[----:B0-----:R-:W-:-:S05]  /*1a70*/  FMNMX3 R52, R44, R45, R75, !PT ;  /* 0x0000002d2c347276 */ /* 0x001fca000780004b */
[--C-:B------:R-:W-:Y:S01]  /*1a80*/  FADD R41, R41, -R52.reuse ;  /* 0x8000003429297221 */ /* 0x100fe20000000000 */
[--C-:B------:R-:W-:Y:S01]  /*1a90*/  FADD R37, R37, -R52.reuse ;  /* 0x8000003425257221 */ /* 0x100fe20000000000 */
[--C-:B------:R-:W-:Y:S01]  /*1aa0*/  FADD R47, R47, -R52.reuse ;  /* 0x800000342f2f7221 */ /* 0x100fe20000000000 */
[----:B------:R-:W-:Y:S01]  /*1ab0*/  FADD R54, R54, -R52 ;  /* 0x8000003436367221 */ /* 0x000fe20000000000 */
[----:B------:R-:W-:Y:S01]  /*1ac0*/  FMUL R41, R41, 1.4426950216293334961 ;  /* 0x3fb8aa3b29297820 */ /* 0x000fe20000400000 */
[----:B------:R-:W-:Y:S01]  /*1ad0*/  MUFU.EX2 R62, R46 ;  /* 0x0000002e003e7308 */ /* 0x000fe20000000800 */
[----:B------:R-:W-:Y:S01]  /*1ae0*/  FMUL R37, R37, 1.4426950216293334961 ;  /* 0x3fb8aa3b25257820 */ /* 0x000fe20000400000 */
[----:B------:R-:W-:Y:S01]  /*1af0*/  FMUL R47, R47, 1.4426950216293334961 ;  /* 0x3fb8aa3b2f2f7820 */ /* 0x000fe20000400000 */
[----:B------:R-:W-:Y:S01]  /*1b00*/  FMUL R54, R54, 1.4426950216293334961 ;  /* 0x3fb8aa3b36367820 */ /* 0x000fe20000400000 */
[----:B------:R-:W-:Y:S01]  /*1b10*/  FMUL R43, R56, 1.4426950216293334961 ;  /* 0x3fb8aa3b382b7820 */ /* 0x000fe20000400000 */
[----:B------:R-:W-:-:S03]  /*1b20*/  FMUL R40, R48, 1.4426950216293334961 ;  /* 0x3fb8aa3b30287820 */ /* 0x000fc60000400000 */
[----:B------:R-:W-:Y:S01]  /*1b30*/  MUFU.EX2 R42, R42 ;  /* 0x0000002a002a7308 */ /* 0x000fe20000000800 */
[----:B------:R-:W-:Y:S01]  /*1b40*/  FMUL R44, R50, 1.4426950216293334961 ;  /* 0x3fb8aa3b322c7820 */ /* 0x000fe20000400000 */
[----:B------:R-:W-:Y:S01]  /*1b50*/  FADD R59, R59, -R52 ;  /* 0x800000343b3b7221 */ /* 0x000fe20000000000 */
[----:B------:R-:W-:-:S05]  /*1b60*/  FADD R36, R36, -R53 ;  /* 0x8000003524247221 */ /* 0x000fca0000000000 */
[----:B------:R-:W0:Y:S01]  /*1b70*/  MUFU.EX2 R49, R49 ;  /* 0x0000003100317308 */ /* 0x000e220000000800 */
[--C-:B------:R-:W-:Y:S01]  /*1b80*/  FADD R58, R58, -R52.reuse ;  /* 0x800000343a3a7221 */ /* 0x100fe20000000000 */
[--C-:B------:R-:W-:Y:S01]  /*1b90*/  FADD R38, R38, -R52.reuse ;  /* 0x8000003426267221 */ /* 0x100fe20000000000 */
[----:B------:R-:W-:Y:S01]  /*1ba0*/  FADD R39, R39, -R52 ;  /* 0x8000003427277221 */ /* 0x000fe20000000000 */
[----:B------:R-:W-:-:S04]  /*1bb0*/  FMUL R59, R59, 1.4426950216293334961 ;  /* 0x3fb8aa3b3b3b7820 */ /* 0x000fc80000400000 */
[----:B------:R-:W-:Y:S01]  /*1bc0*/  MUFU.EX2 R48, R37 ;  /* 0x0000002500307308 */ /* 0x000fe20000000800 */
[----:B------:R-:W-:Y:S01]  /*1bd0*/  FMUL R36, R36, 1.4426950216293334961 ;  /* 0x3fb8aa3b24247820 */ /* 0x000fe20000400000 */
[----:B------:R-:W-:-:S06]  /*1be0*/  FMUL R58, R58, 1.4426950216293334961 ;  /* 0x3fb8aa3b3a3a7820 */ /* 0x000fcc0000400000 */
[----:B------:R0:W1:Y:S01]  /*1bf0*/  MUFU.EX2 R67, R47 ;  /* 0x0000002f00437308 */ /* 0x0000620000000800 */
[----:B------:R-:W-:Y:S01]  /*1c00*/  FMUL R38, R38, 1.4426950216293334961 ;  /* 0x3fb8aa3b26267820 */ /* 0x000fe20000400000 */
[----:B------:R-:W-:-:S06]  /*1c10*/  FMUL R39, R39, 1.4426950216293334961 ;  /* 0x3fb8aa3b27277820 */ /* 0x000fcc0000400000 */
[----:B------:R-:W-:Y:S08]  /*1c20*/  MUFU.EX2 R50, R54 ;  /* 0x0000003600327308 */ /* 0x000ff00000000800 */
[----:B------:R-:W2:Y:S08]  /*1c30*/  MUFU.EX2 R41, R41 ;  /* 0x0000002900297308 */ /* 0x000eb00000000800 */
[----:B------:R-:W-:Y:S08]  /*1c40*/  MUFU.EX2 R43, R43 ;  /* 0x0000002b002b7308 */ /* 0x000ff00000000800 */
[----:B------:R-:W5:Y:S01]  /*1c50*/  MUFU.EX2 R40, R40 ;  /* 0x0000002800287308 */ /* 0x000f620000000800 */
[----:B0-----:R-:W-:-:S07]  /*1c60*/  F2FP.SATFINITE.E4M3.F32.PACK_AB_MERGE_C R47, R49, R42, RZ ;  /* 0x0000002a312f723e */ /* 0x001fce00048070ff */
[----:B------:R0:W-:Y:S08]  /*1c70*/  MUFU.EX2 R45, R36 ;  /* 0x00000024002d7308 */ /* 0x0001f00000000800 */
[----:B------:R-:W1:Y:S01]  /*1c80*/  MUFU.EX2 R44, R44 ;  /* 0x0000002c002c7308 */ /* 0x000e620000000800 */
[----:B0-----:R-:W-:-:S07]  /*1c90*/  F2FP.SATFINITE.E4M3.F32.PACK_AB_MERGE_C R36, R62, R51, RZ ;  /* 0x000000333e24723e */ /* 0x001fce00048070ff */
[----:B------:R-:W-:Y:S01]  /*1ca0*/  MUFU.EX2 R60, R58 ;  /* 0x0000003a003c7308 */ /* 0x000fe20000000800 */
[----:B---3--:R0:W-:Y:S07]  /*1cb0*/  STS.U8 [R71+UR7+0x4000], R78 ;  /* 0x0040004e47007988 */ /* 0x0081ee0008000007 */
[----:B------:R-:W3:Y:S01]  /*1cc0*/  MUFU.EX2 R59, R59 ;  /* 0x0000003b003b7308 */ /* 0x000ee20000000800 */
[----:B-1----:R-:W-:-:S07]  /*1cd0*/  F2FP.SATFINITE.E4M3.F32.PACK_AB_MERGE_C R37, R67, R48, RZ ;  /* 0x000000304325723e */ /* 0x002fce00048070ff */
[----:B------:R-:W-:Y:S01]  /*1ce0*/  MUFU.EX2 R61, R38 ;  /* 0x00000026003d7308 */ /* 0x000fe20000000800 */
[----:B--2---:R-:W-:-:S07]  /*1cf0*/  F2FP.SATFINITE.E4M3.F32.PACK_AB_MERGE_C R54, R41, R50, RZ ;  /* 0x000000322936723e */ /* 0x004fce00048070ff */
[----:B------:R1:W2:Y:S01]  /*1d00*/  MUFU.EX2 R46, R39 ;  /* 0x00000027002e7308 */ /* 0x0002a20000000800 */
[----:B------:R-:W-:Y:S01]  /*1d10*/  F2FP.F16.E4M3.UNPACK_B R36, R36 ;  /* 0x00000024ff24723e */ /* 0x000fe200020006ff */
[----:B----4-:R-:W-:Y:S01]  /*1d20*/  STS.U8 [R71+UR7+0x4200], R80 ;  /* 0x0042005047007988 */ /* 0x010fe20008000007 */
[----:B------:R-:W-:Y:S01]  /*1d30*/  F2FP.F16.E4M3.UNPACK_B R47, R47 ;  /* 0x0000002fff2f723e */ /* 0x000fe200020006ff */
[----:B------:R-:W-:Y:S01]  /*1d40*/  FADD R51, R51, R62 ;  /* 0x0000003e33337221 */ /* 0x000fe20000000000 */
[----:B------:R-:W-:Y:S02]  /*1d50*/  F2FP.F16.E4M3.UNPACK_B R37, R37 ;  /* 0x00000025ff25723e */ /* 0x000fe400020006ff */
[----:B------:R-:W-:Y:S02]  /*1d60*/  F2FP.F16.E4M3.UNPACK_B R54, R54 ;  /* 0x00000036ff36723e */ /* 0x000fe400020006ff */
[----:B------:R-:W-:Y:S02]  /*1d70*/  SEL R62, R36, R47, !P6 ;  /* 0x0000002f243e7207 */ /* 0x000fe40007000000 */
[----:B------:R-:W-:-:S02]  /*1d80*/  SEL R65, R47, R36, !P6 ;  /* 0x000000242f417207 */ /* 0x000fc40007000000 */
[----:B-----5:R-:W-:Y:S02]  /*1d90*/  F2FP.SATFINITE.E4M3.F32.PACK_AB_MERGE_C R36, R40, R43, RZ ;  /* 0x0000002b2824723e */ /* 0x020fe400048070ff */
[----:B------:R-:W-:Y:S02]  /*1da0*/  SEL R66, R37, R54, !P6 ;  /* 0x0000003625427207 */ /* 0x000fe40007000000 */
[----:B------:R-:W-:Y:S02]  /*1db0*/  SEL R77, R54, R37, !P6 ;  /* 0x00000025364d7207 */ /* 0x000fe40007000000 */
[----:B------:R-:W-:Y:S02]  /*1dc0*/  F2FP.SATFINITE.E4M3.F32.PACK_AB_MERGE_C R37, R44, R45, RZ ;  /* 0x0000002d2c25723e */ /* 0x000fe400048070ff */
[----:B-1----:R-:W-:Y:S02]  /*1dd0*/  F2FP.F16.E4M3.UNPACK_B R39, R36 ;  /* 0x00000024ff27723e */ /* 0x002fe400020006ff */
[----:B---3--:R-:W-:-:S02]  /*1de0*/  F2FP.SATFINITE.E4M3.F32.PACK_AB_MERGE_C R36, R59, R60, RZ ;  /* 0x0000003c3b24723e */ /* 0x008fc400048070ff */
[----:B--2---:R-:W-:Y:S02]  /*1df0*/  F2FP.SATFINITE.E4M3.F32.PACK_AB_MERGE_C R38, R46, R61, RZ ;  /* 0x0000003d2e26723e */ /* 0x004fe400048070ff */
[----:B------:R-:W-:Y:S02]  /*1e00*/  F2FP.F16.E4M3.UNPACK_B R54, R37 ;  /* 0x00000025ff36723e */ /* 0x000fe400020006ff */
[----:B------:R-:W-:Y:S02]  /*1e10*/  F2FP.F16.E4M3.UNPACK_B R36, R36 ;  /* 0x00000024ff24723e */ /* 0x000fe400020006ff */
[----:B------:R-:W-:-:S04]  /*1e20*/  F2FP.F16.E4M3.UNPACK_B R37, R38 ;  /* 0x00000026ff25723e */ /* 0x000fc800020006ff */
[----:B0-----:R-:W-:Y:S02]  /*1e30*/  SEL R78, R36, R37, !P6 ;  /* 0x00000025244e7207 */ /* 0x001fe40007000000 */
[----:B------:R-:W-:Y:S01]  /*1e40*/  SEL R79, R37, R36, !P6 ;  /* 0x00000024254f7207 */ /* 0x000fe20007000000 */
[----:B------:R-:W-:Y:S01]  /*1e50*/  FADD R36, -R53, R76 ;  /* 0x0000004c35247221 */ /* 0x000fe20000000100 */
[----:B------:R-:W-:Y:S02]  /*1e60*/  SEL R58, R39, R54, !P6 ;  /* 0x00000036273a7207 */ /* 0x000fe40007000000 */
[----:B------:R-:W-:Y:S01]  /*1e70*/  SEL R57, R54, R39, !P6 ;  /* 0x0000002736397207 */ /* 0x000fe20007000000 */
[----:B------:R-:W-:Y:S01]  /*1e80*/  FMUL R55, R36, 1.4426950216293334961 ;  /* 0x3fb8aa3b24377820 */ /* 0x000fe20000400000 */
[----:B------:R-:W-:Y:S01]  /*1e90*/  BAR.SYNC.DEFER_BLOCKING 0x0 ;  /* 0x0000000000007b1d */ /* 0x000fe20000010000 */
[----:B------:R-:W-:-:S04]  /*1ea0*/  FADD R47, -R52, R75 ;  /* 0x0000004b342f7221 */ /* 0x000fc80000000100 */
[----:B------:R-:W-:Y:S01]  /*1eb0*/  FMUL R54, R47, 1.4426950216293334961 ;  /* 0x3fb8aa3b2f367820 */ /* 0x000fe20000400000 */
[----:B------:R-:W-:Y:S04]  /*1ec0*/  SHFL.IDX PT, R62, R62, R9, 0x1f ;  /* 0x00001f093e3e7589 */ /* 0x000fe800000e0000 */
[----:B------:R-:W0:Y:S04]  /*1ed0*/  LDSM.16.M88.4 R36, [R10+0x4000] ;  /* 0x004000000a24783b */ /* 0x000e280000000200 */
[----:B------:R-:W1:Y:S04]  /*1ee0*/  SHFL.IDX PT, R65, R65, R68, 0x1f ;  /* 0x00001f4441417589 */ /* 0x000e6800000e0000 */
[----:B------:R0:W-:Y:S04]  /*1ef0*/  SHFL.IDX PT, R63, R66, R9, 0x1f ;  /* 0x00001f09423f7589 */ /* 0x0001e800000e0000 */
[----:B------:R-:W2:Y:S04]  /*1f00*/  SHFL.IDX PT, R64, R77, R68, 0x1f ;  /* 0x00001f444d407589 */ /* 0x000ea800000e0000 */
[----:B------:R-:W-:Y:S04]  /*1f10*/  SHFL.IDX PT, R58, R58, R9, 0x1f ;  /* 0x00001f093a3a7589 */ /* 0x000fe800000e0000 */
[----:B------:R-:W3:Y:S04]  /*1f20*/  SHFL.IDX PT, R57, R57, R68, 0x1f ;  /* 0x00001f4439397589 */ /* 0x000ee800000e0000 */
[----:B------:R-:W-:Y:S04]  /*1f30*/  SHFL.IDX PT, R47, R78, R9, 0x1f ;  /* 0x00001f094e2f7589 */ /* 0x000fe800000e0000 */
[----:B------:R-:W4:Y:S01]  /*1f40*/  SHFL.IDX PT, R56, R79, R68, 0x1f ;  /* 0x00001f444f387589 */ /* 0x000f2200000e0000 */
[----:B------:R-:W5:Y:S08]  /*1f50*/  MUFU.EX2 R55, R55 ;  /* 0x0000003700377308 */ /* 0x000f700000000800 */
[----:B------:R-:W3:Y:S01]  /*1f60*/  MUFU.EX2 R54, R54 ;  /* 0x0000003600367308 */ /* 0x000ee20000000800 */
[----:B------:R-:W-:Y:S01]  /*1f70*/  FADD R67, R48, R67 ;  /* 0x0000004330437221 */ /* 0x000fe20000000000 */
[----:B------:R-:W-:-:S03]  /*1f80*/  FADD R42, R42, R51 ;  /* 0x000000332a2a7221 */ /* 0x000fc60000000000 */
[----:B------:R-:W-:Y:S01]  /*1f90*/  FADD R50, R50, R67 ;  /* 0x0000004332327221 */ /* 0x000fe20000000000 */
[----:B------:R-:W-:Y:S01]  /*1fa0*/  FADD R42, R49, R42 ;  /* 0x0000002a312a7221 */ /* 0x000fe20000000000 */
[----:B0-----:R-:W-:Y:S02]  /*1fb0*/  F2FP.F16.E4M3.UNPACK_B R66, R36 ;  /* 0x00000024ff42723e */ /* 0x001fe400020006ff */
[----:B------:R-:W-:Y:S01]  /*1fc0*/  FADD R41, R41, R50 ;  /* 0x0000003229297221 */ /* 0x000fe20000000000 */
[C---:B-----5:R-:W-:Y:S01]  /*1fd0*/  FMUL R32, R55.reuse, R32 ;  /* 0x0000002037207220 */ /* 0x060fe20000400000 */
[----:B------:R-:W-:Y:S01]  /*1fe0*/  FMUL R33, R55, R33 ;  /* 0x0000002137217220 */ /* 0x000fe20000400000 */
[----:B------:R-:W-:Y:S02]  /*1ff0*/  F2FP.F16.E4M3.UNPACK_B R67, R37 ;  /* 0x00000025ff43723e */ /* 0x000fe400020006ff */
[----:B-1----:R-:W-:Y:S02]  /*2000*/  SEL R48, R62, R65, !P5 ;  /* 0x000000413e307207 */ /* 0x002fe40006800000 */
[----:B--2---:R-:W-:Y:S01]  /*2010*/  SEL R49, R63, R64, !P5 ;  /* 0x000000403f317207 */ /* 0x004fe20006800000 */
[C---:B---3--:R-:W-:Y:S01]  /*2020*/  FMUL R34, R54.reuse, R34 ;  /* 0x0000002236227220 */ /* 0x048fe20000400000 */
[----:B------:R-:W-:Y:S01]  /*2030*/  FMUL R35, R54, R35 ;  /* 0x0000002336237220 */ /* 0x000fe20000400000 */
[----:B------:R-:W-:-:S02]  /*2040*/  SEL R50, R58, R57, !P5 ;  /* 0x000000393a327207 */ /* 0x000fc40006800000 */
[----:B----4-:R-:W-:Y:S01]  /*2050*/  SEL R51, R47, R56, !P5 ;  /* 0x000000382f337207 */ /* 0x010fe20006800000 */
[C---:B------:R-:W-:Y:S01]  /*2060*/  FMUL R28, R55.reuse, R28 ;  /* 0x0000001c371c7220 */ /* 0x040fe20000400000 */
[----:B------:R-:W-:Y:S01]  /*2070*/  FMUL R29, R55, R29 ;  /* 0x0000001d371d7220 */ /* 0x000fe20000400000 */
[C---:B------:R-:W-:Y:S01]  /*2080*/  FMUL R30, R54.reuse, R30 ;  /* 0x0000001e361e7220 */ /* 0x040fe20000400000 */
[----:B------:R-:W-:-:S03]  /*2090*/  FMUL R31, R54, R31 ;  /* 0x0000001f361f7220 */ /* 0x000fc60000400000 */
[----:B------:R-:W-:Y:S01]  /*20a0*/  HMMA.16816.F32 R32, R48, R66, R32 ;  /* 0x000000423020723c */ /* 0x000fe20000001820 */
[----:B------:R-:W-:Y:S02]  /*20b0*/  F2FP.F16.E4M3.UNPACK_B R66, R38 ;  /* 0x00000026ff42723e */ /* 0x000fe400020006ff */
[----:B------:R-:W-:Y:S01]  /*20c0*/  F2FP.F16.E4M3.UNPACK_B R67, R39 ;  /* 0x00000027ff43723e */ /* 0x000fe200020006ff */
[----:B------:R-:W-:-:S06]  /*20d0*/  FADD R43, R43, R42 ;  /* 0x0000002a2b2b7221 */ /* 0x000fcc0000000000 */
[----:B------:R-:W-:Y:S01]  /*20e0*/  HMMA.16816.F32 R28, R48, R66, R28 ;  /* 0x00000042301c723c */ /* 0x000fe2000000181c */
[----:B------:R-:W-:Y:S01]  /*20f0*/  FADD R66, R60, R41 ;  /* 0x000000293c427221 */ /* 0x000fe20000000000 */
[----:B------:R-:W-:Y:S02]  /*2100*/  FADD R60, R40, R43 ;  /* 0x0000002b283c7221 */ /* 0x000fe40000000000 */
[----:B------:R-:W-:Y:S01]  /*2110*/  LDSM.16.M88.4 R40, [R10+0x4200] ;  /* 0x004200000a28783b */ /* 0x000fe20000000200 */
[----:B------:R-:W-:Y:S01]  /*2120*/  FADD R66, R59, R66 ;  /* 0x000000423b427221 */ /* 0x000fe20000000000 */
[----:B------:R-:W-:-:S03]  /*2130*/  FADD R45, R45, R60 ;  /* 0x0000003c2d2d7221 */ /* 0x000fc60000000000 */
[----:B------:R-:W-:Y:S01]  /*2140*/  FADD R61, R61, R66 ;  /* 0x000000423d3d7221 */ /* 0x000fe20000000000 */
[----:B------:R-:W-:-:S03]  /*2150*/  FADD R59, R44, R45 ;  /* 0x0000002d2c3b7221 */ /* 0x000fc60000000000 */
[----:B------:R-:W-:Y:S01]  /*2160*/  FADD R61, R46, R61 ;  /* 0x0000003d2e3d7221 */ /* 0x000fe20000000000 */
[----:B------:R-:W-:Y:S01]  /*2170*/  SEL R44, R65, R62, !P5 ;  /* 0x0000003e412c7207 */ /* 0x000fe20006800000 */
[----:B------:R-:W0:Y:S04]  /*2180*/  SHFL.BFLY PT, R60, R59, 0x2, 0x1f ;  /* 0x0c401f003b3c7f89 */ /* 0x000e2800000e0000 */
[----:B------:R-:W1:Y:S01]  /*2190*/  SHFL.BFLY PT, R62, R61, 0x2, 0x1f ;  /* 0x0c401f003d3e7f89 */ /* 0x000e6200000e0000 */
[----:B------:R-:W-:Y:S01]  /*21a0*/  SEL R45, R64, R63, !P5 ;  /* 0x0000003f402d7207 */ /* 0x000fe20006800000 */
[C---:B------:R-:W-:Y:S01]  /*21b0*/  FMUL R24, R55.reuse, R24 ;  /* 0x0000001837187220 */ /* 0x040fe20000400000 */
[C---:B------:R-:W-:Y:S01]  /*21c0*/  FMUL R25, R55.reuse, R25 ;  /* 0x0000001937197220 */ /* 0x040fe20000400000 */
[C---:B------:R-:W-:Y:S01]  /*21d0*/  FMUL R26, R54.reuse, R26 ;  /* 0x0000001a361a7220 */ /* 0x040fe20000400000 */
[C---:B------:R-:W-:Y:S01]  /*21e0*/  FMUL R27, R54.reuse, R27 ;  /* 0x0000001b361b7220 */ /* 0x040fe20000400000 */
[C---:B------:R-:W-:Y:S01]  /*21f0*/  FMUL R20, R55.reuse, R20 ;  /* 0x0000001437147220 */ /* 0x040fe20000400000 */
[----:B------:R-:W-:Y:S01]  /*2200*/  FMUL R21, R55, R21 ;  /* 0x0000001537157220 */ /* 0x000fe20000400000 */
[C---:B------:R-:W-:Y:S01]  /*2210*/  FMUL R22, R54.reuse, R22 ;  /* 0x0000001636167220 */ /* 0x040fe20000400000 */
[----:B------:R-:W-:Y:S01]  /*2220*/  FMUL R23, R54, R23 ;  /* 0x0000001736177220 */ /* 0x000fe20000400000 */
[----:B------:R-:W-:-:S02]  /*2230*/  SEL R46, R57, R58, !P5 ;  /* 0x0000003a392e7207 */ /* 0x000fc40006800000 */
[----:B------:R-:W-:Y:S02]  /*2240*/  SEL R47, R56, R47, !P5 ;  /* 0x0000002f382f7207 */ /* 0x000fe40006800000 */
[----:B------:R-:W-:Y:S02]  /*2250*/  F2FP.F16.E4M3.UNPACK_B R36, R36.H1 ;  /* 0x00000024ff24723e */ /* 0x000fe400030006ff */
[----:B------:R-:W-:Y:S01]  /*2260*/  F2FP.F16.E4M3.UNPACK_B R37, R37.H1 ;  /* 0x00000025ff25723e */ /* 0x000fe200030006ff */
[----:B------:R-:W-:Y:S01]  /*2270*/  UIADD3 UR5, UP0, UPT, UR5, 0x20, URZ ;  /* 0x0000002005057890 */ /* 0x000fe2000ff1e0ff */
[----:B0-----:R-:W-:Y:S01]  /*2280*/  FADD R60, R59, R60 ;  /* 0x0000003c3b3c7221 */ /* 0x001fe20000000000 */
[----:B------:R-:W-:Y:S02]  /*2290*/  F2FP.F16.E4M3.UNPACK_B R66, R40 ;  /* 0x00000028ff42723e */ /* 0x000fe400020006ff */
[----:B------:R-:W-:Y:S02]  /*22a0*/  F2FP.F16.E4M3.UNPACK_B R67, R41 ;  /* 0x00000029ff43723e */ /* 0x000fe400020006ff */
[----:B------:R-:W-:-:S02]  /*22b0*/  F2FP.F16.E4M3.UNPACK_B R64, R42 ;  /* 0x0000002aff40723e */ /* 0x000fc400020006ff */
[----:B------:R-:W-:Y:S01]  /*22c0*/  F2FP.F16.E4M3.UNPACK_B R65, R43 ;  /* 0x0000002bff41723e */ /* 0x000fe200020006ff */
[----:B-1----:R-:W-:Y:S01]  /*22d0*/  FADD R62, R61, R62 ;  /* 0x0000003e3d3e7221 */ /* 0x002fe20000000000 */
[----:B------:R-:W-:Y:S01]  /*22e0*/  HMMA.16816.F32 R32, R44, R36, R32 ;  /* 0x000000242c20723c */ /* 0x000fe20000001820 */
[----:B------:R-:W0:Y:S01]  /*22f0*/  SHFL.BFLY PT, R37, R60, 0x1, 0x1f ;  /* 0x0c201f003c257f89 */ /* 0x000e2200000e0000 */
[----:B------:R-:W-:-:S06]  /*2300*/  UIADD3.X UR6, UPT, UPT, URZ, UR6, URZ, UP0, !UPT ;  /* 0x00000006ff067290 */ /* 0x000fcc00087fe4ff */
[C---:B------:R-:W-:Y:S08]  /*2310*/  HMMA.16816.F32 R24, R48.reuse, R66, R24 ;  /* 0x000000423018723c */ /* 0x040ff00000001818 */
[----:B------:R-:W-:Y:S01]  /*2320*/  HMMA.16816.F32 R20, R48, R64, R20 ;  /* 0x000000403014723c */ /* 0x000fe20000001814 */
[----:B------:R-:W-:Y:S02]  /*2330*/  F2FP.F16.E4M3.UNPACK_B R49, R39.H1 ;  /* 0x00000027ff31723e */ /* 0x000fe400030006ff */
[----:B------:R-:W1:Y:S01]  /*2340*/  SHFL.BFLY PT, R39, R62, 0x1, 0x1f ;  /* 0x0c201f003e277f89 */ /* 0x000e6200000e0000 */
[----:B------:R-:W-:Y:S01]  /*2350*/  IMAD.U32 R36, RZ, RZ, UR6 ;  /* 0x00000006ff247e24 */ /* 0x000fe2000f8e00ff */
[----:B------:R-:W-:-:S04]  /*2360*/  ISETP.LE.U32.AND P0, PT, R4, UR5, PT ;  /* 0x0000000504007c0c */ /* 0x000fc8000bf03070 */
[----:B------:R-:W-:Y:S02]  /*2370*/  ISETP.GE.U32.AND.EX P0, PT, R36, RZ, PT, P0 ;  /* 0x000000ff2400720c */ /* 0x000fe40003f06100 */
[----:B------:R-:W-:Y:S02]  /*2380*/  F2FP.F16.E4M3.UNPACK_B R48, R38.H1 ;  /* 0x00000026ff30723e */ /* 0x000fe400030006ff */
[----:B------:R-:W-:Y:S02]  /*2390*/  F2FP.F16.E4M3.UNPACK_B R40, R40.H1 ;  /* 0x00000028ff28723e */ /* 0x000fe400030006ff */
[----:B------:R-:W-:Y:S02]  /*23a0*/  F2FP.F16.E4M3.UNPACK_B R41, R41.H1 ;  /* 0x00000029ff29723e */ /* 0x000fe400030006ff */
[----:B------:R-:W-:Y:S02]  /*23b0*/  F2FP.F16.E4M3.UNPACK_B R42, R42.H1 ;  /* 0x0000002aff2a723e */ /* 0x000fe400030006ff */
[----:B------:R-:W-:Y:S01]  /*23c0*/  F2FP.F16.E4M3.UNPACK_B R43, R43.H1 ;  /* 0x0000002bff2b723e */ /* 0x000fe200030006ff */
[----:B0-----:R-:W-:Y:S01]  /*23d0*/  FADD R60, R60, R37 ;  /* 0x000000253c3c7221 */ /* 0x001fe20000000000 */
[----:B------:R-:W-:Y:S01]  /*23e0*/  HMMA.16816.F32 R28, R44, R48, R28 ;  /* 0x000000302c1c723c */ /* 0x000fe2000000181c */
[----:B------:R-:W-:Y:S01]  /*23f0*/  ULEA UR4, UR11, UR4, 0x5 ;  /* 0x000000040b047291 */ /* 0x000fe2000f8e28ff */
[----:B------:R-:W-:-:S02]  /*2400*/  IMAD R12, R69, 0x20, R12 ;  /* 0x00000020450c7824 */ /* 0x000fc400078e020c */
[----:B-1----:R-:W-:-:S04]  /*2410*/  FADD R39, R62, R39 ;  /* 0x000000273e277221 */ /* 0x002fc80000000000 */
[----:B------:R-:W-:Y:S01]  /*2420*/  HMMA.16816.F32 R24, R44, R40, R24 ;  /* 0x000000282c18723c */ /* 0x000fe20000001818 */
[----:B------:R-:W-:Y:S01]  /*2430*/  FFMA R74, R55, R74, R60 ;  /* 0x0000004a374a7223 */ /* 0x000fe2000000003c */
[----:B------:R-:W-:Y:S01]  /*2440*/  FFMA R73, R54, R73, R39 ;  /* 0x0000004936497223 */ /* 0x000fe20000000027 */
[----:B------:R-:W-:Y:S02]  /*2450*/  IMAD.MOV.U32 R76, RZ, RZ, R53 ;  /* 0x000000ffff4c7224 */ /* 0x000fe400078e0035 */
[----:B------:R-:W-:-:S03]  /*2460*/  IMAD.MOV.U32 R75, RZ, RZ, R52 ;  /* 0x000000ffff4b7224 */ /* 0x000fc600078e0034 */
[----:B------:R-:W-:Y:S01]  /*2470*/  HMMA.16816.F32 R20, R44, R42, R20 ;  /* 0x0000002a2c14723c */ /* 0x000fe20000001814 */
[----:B------:R-:W-:-:S04]  /*2480*/  NOP ;  /* 0x0000000000007918 */ /* 0x000fc80000000000 */
[----:B------:R-:W-:-:S15]  /*2490*/  @!P0 BRA `(.L_x_1) ;  /* 0xffffffe8009c8947 */ /* 0x000fde000383ffff */
.L_x_0:
[C---:B------:R-:W-:Y:S01]  /*24a0*/  IMAD.SHL.U32 R7, R0.reuse, 0x4, RZ ;  /* 0x0000000400077824 */ /* 0x040fe200078e00ff */
[C---:B------:R-:W-:Y:S01]  /*24b0*/  LOP3.LUT R4, R0.reuse, 0x7, RZ, 0xc0, !PT ;  /* 0x0000000700047812 */ /* 0x040fe200078ec0ff */
[----:B------:R-:W-:Y:S01]  /*24c0*/  IMAD.SHL.U32 R10, R0, 0x8, RZ ;  /* 0x00000008000a7824 */ /* 0x000fe200078e00ff */
[C---:B------:R-:W-:Y:S01]  /*24d0*/  FSETP.GEU.AND P1, PT, R74.reuse, 1.175494350822287508e-38, PT ;  /* 0x008000004a00780b */ /* 0x040fe20003f2e000 */
[----:B------:R-:W-:Y:S01]  /*24e0*/  IMAD.MOV.U32 R36, RZ, RZ, R34 ;  /* 0x000000ffff247224 */ /* 0x000fe200078e0022 */
[----:B------:R-:W-:Y:S01]  /*24f0*/  LOP3.LUT R8, R7, 0x3c0, RZ, 0xc0, !PT ;  /* 0x000003c007087812 */ /* 0x000fe200078ec0ff */
[----:B------:R-:W-:Y:S01]  /*2500*/  FMUL R7, R74, 8388608 ;  /* 0x4b0000004a077820 */ /* 0x000fe20000400000 */
[C---:B------:R-:W-:Y:S01]  /*2510*/  LEA R11, R4.reuse, UR7, 0x4 ;  /* 0x00000007040b7c11 */ /* 0x040fe2000f8e20ff */
[----:B------:R-:W-:Y:S01]  /*2520*/  IMAD.MOV.U32 R34, RZ, RZ, R28 ;  /* 0x000000ffff227224 */ /* 0x000fe200078e001c */
[----:B------:R-:W-:Y:S01]  /*2530*/  FSETP.GT.AND P0, PT, |R73|, 8.50705917302346158658e+37, PT ;  /* 0x7e8000004900780b */ /* 0x000fe20003f04200 */
[----:B------:R-:W-:Y:S01]  /*2540*/  IMAD.MOV.U32 R28, RZ, RZ, R30 ;  /* 0x000000ffff1c7224 */ /* 0x000fe200078e001e */
[----:B------:R-:W-:Y:S01]  /*2550*/  FSEL R7, R7, R74, !P1 ;  /* 0x0000004a07077208 */ /* 0x000fe20004800000 */
[----:B------:R-:W-:Y:S01]  /*2560*/  IMAD R9, R4, -0x8, R11 ;  /* 0xfffffff804097824 */ /* 0x000fe200078e020b */
[C---:B------:R-:W-:Y:S01]  /*2570*/  FSETP.GEU.AND P3, PT, |R73|.reuse, 1.175494350822287508e-38, PT ;  /* 0x008000004900780b */ /* 0x040fe20003f6e200 */
[C---:B------:R-:W-:Y:S01]  /*2580*/  FMUL R4, R73.reuse, 8388608 ;  /* 0x4b00000049047820 */ /* 0x040fe20000400000 */
[----:B------:R-:W-:Y:S01]  /*2590*/  FSETP.GEU.AND P2, PT, R73, 1.175494350822287508e-38, PT ;  /* 0x008000004900780b */ /* 0x000fe20003f4e000 */
[----:B------:R-:W-:Y:S01]  /*25a0*/  IMAD.IADD R18, R8, 0x1, R9 ;  /* 0x0000000108127824 */ /* 0x000fe200078e0209 */
[----:B------:R-:W-:Y:S01]  /*25b0*/  LOP3.LUT R16, R10, 0xf80, RZ, 0xc0, !PT ;  /* 0x00000f800a107812 */ /* 0x000fe200078ec0ff */
[----:B------:R-:W-:Y:S01]  /*25c0*/  VIADD R8, R7, 0xc0cafb0d ;  /* 0xc0cafb0d07087836 */ /* 0x000fe20000000000 */
[----:B------:R-:W-:Y:S01]  /*25d0*/  FSEL R4, R4, R73, !P2 ;  /* 0x0000004904047208 */ /* 0x000fe20005000000 */
[----:B------:R-:W-:Y:S01]  /*25e0*/  IMAD R17, R5, 0x200, R11 ;  /* 0x0000020005117824 */ /* 0x000fe200078e020b */
[----:B------:R-:W-:Y:S01]  /*25f0*/  FSEL R10, RZ, -23, P1 ;  /* 0xc1b80000ff0a7808 */ /* 0x000fe20000800000 */
[----:B------:R-:W-:Y:S01]  /*2600*/  @P0 FMUL R73, R73, 0.25 ;  /* 0x3e80000049490820 */ /* 0x000fe20000400000 */
[----:B------:R-:W-:Y:S01]  /*2610*/  LOP3.LUT R12, R8, 0xff800000, RZ, 0xc0, !PT ;  /* 0xff800000080c7812 */ /* 0x000fe200078ec0ff */
[----:B------:R-:W-:Y:S01]  /*2620*/  VIADD R9, R4, 0xc0cafb0d ;  /* 0xc0cafb0d04097836 */ /* 0x000fe20000000000 */
[----:B------:R-:W-:Y:S01]  /*2630*/  LEA.HI R8, R5, R18, RZ, 0x1f ;  /* 0x0000001205087211 */ /* 0x000fe200078ff8ff */
[----:B------:R-:W-:Y:S01]  /*2640*/  @!P3 FMUL R73, R73, 16777216 ;  /* 0x4b8000004949b820 */ /* 0x000fe20000400000 */
[----:B------:R-:W-:Y:S01]  /*2650*/  I2FP.F32.S32 R11, R12 ;  /* 0x0000000c000b7245 */ /* 0x000fe20000201400 */
[----:B------:R-:W-:Y:S01]  /*2660*/  @P0 FMUL R22, R22, 0.25 ;  /* 0x3e80000016160820 */ /* 0x000fe20000400000 */
[----:B------:R-:W-:Y:S01]  /*2670*/  FSETP.GT.AND P1, PT, |R74|, 8.50705917302346158658e+37, PT ;  /* 0x7e8000004a00780b */ /* 0x000fe20003f24200 */
[----:B------:R-:W-:Y:S01]  /*2680*/  @P0 FMUL R26, R26, 0.25 ;  /* 0x3e8000001a1a0820 */ /* 0x000fe20000400000 */
[----:B------:R-:W-:Y:S01]  /*2690*/  FSEL R13, RZ, -23, P2 ;  /* 0xc1b80000ff0d7808 */ /* 0x000fe20001000000 */
[----:B------:R-:W-:Y:S01]  /*26a0*/  FFMA.FTZ R5, R11, 1.1920928955078125e-07, R10 ;  /* 0x340000000b057823 */ /* 0x000fe2000001000a */
[----:B------:R-:W-:Y:S01]  /*26b0*/  FSETP.GEU.AND P2, PT, |R74|, 1.175494350822287508e-38, PT ;  /* 0x008000004a00780b */ /* 0x000fe20003f4e200 */
[----:B------:R-:W0:Y:S01]  /*26c0*/  MUFU.RCP R11, R73 ;  /* 0x00000049000b7308 */ /* 0x000e220000001000 */
[----:B------:R-:W-:Y:S01]  /*26d0*/  LOP3.LUT R15, R9, 0xff800000, RZ, 0xc0, !PT ;  /* 0xff800000090f7812 */ /* 0x000fe200078ec0ff */
[----:B------:R-:W-:Y:S01]  /*26e0*/  @P0 FMUL R23, R23, 0.25 ;  /* 0x3e80000017170820 */ /* 0x000fe20000400000 */
[----:B------:R-:W-:Y:S01]  /*26f0*/  @P0 FMUL R27, R27, 0.25 ;  /* 0x3e8000001b1b0820 */ /* 0x000fe20000400000 */
[----:B------:R-:W-:Y:S01]  /*2700*/  @P0 FMUL R31, R31, 0.25 ;  /* 0x3e8000001f1f0820 */ /* 0x000fe20000400000 */
[----:B------:R-:W-:Y:S01]  /*2710*/  @P0 FMUL R28, R28, 0.25 ;  /* 0x3e8000001c1c0820 */ /* 0x000fe20000400000 */
[----:B------:R-:W-:Y:S01]  /*2720*/  @P0 FMUL R35, R35, 0.25 ;  /* 0x3e80000023230820 */ /* 0x000fe20000400000 */
[----:B------:R-:W-:Y:S01]  /*2730*/  @P0 FMUL R36, R36, 0.25 ;  /* 0x3e80000024240820 */ /* 0x000fe20000400000 */
[----:B------:R-:W-:Y:S01]  /*2740*/  I2FP.F32.S32 R14, R15 ;  /* 0x0000000f000e7245 */ /* 0x000fe20000201400 */
[----:B------:R-:W-:Y:S01]  /*2750*/  @P1 FMUL R74, R74, 0.25 ;  /* 0x3e8000004a4a1820 */ /* 0x000fe20000400000 */
[----:B------:R-:W-:Y:S01]  /*2760*/  @!P3 FMUL R22, R22, 16777216 ;  /* 0x4b8000001616b820 */ /* 0x000fe20000400000 */
[----:B------:R-:W-:Y:S01]  /*2770*/  @!P3 FMUL R26, R26, 16777216 ;  /* 0x4b8000001a1ab820 */ /* 0x000fe20000400000 */
[----:B------:R-:W-:-:S02]  /*2780*/  IMAD.MOV.U32 R38, RZ, RZ, R32 ;  /* 0x000000ffff267224 */ /* 0x000fc400078e0020 */
[----:B------:R-:W-:Y:S01]  /*2790*/  @!P3 FMUL R23, R23, 16777216 ;  /* 0x4b8000001717b820 */ /* 0x000fe20000400000 */
[----:B------:R-:W-:Y:S01]  /*27a0*/  @!P3 FMUL R27, R27, 16777216 ;  /* 0x4b8000001b1bb820 */ /* 0x000fe20000400000 */
[----:B------:R-:W-:Y:S01]  /*27b0*/  @!P3 FMUL R31, R31, 16777216 ;  /* 0x4b8000001f1fb820 */ /* 0x000fe20000400000 */
[----:B------:R-:W-:Y:S01]  /*27c0*/  @!P3 FMUL R28, R28, 16777216 ;  /* 0x4b8000001c1cb820 */ /* 0x000fe20000400000 */
[----:B------:R-:W-:Y:S01]  /*27d0*/  @!P3 FMUL R35, R35, 16777216 ;  /* 0x4b8000002323b820 */ /* 0x000fe20000400000 */
[----:B------:R-:W-:Y:S01]  /*27e0*/  @!P3 FMUL R36, R36, 16777216 ;  /* 0x4b8000002424b820 */ /* 0x000fe20000400000 */
[----:B------:R-:W-:Y:S02]  /*27f0*/  IMAD.MOV.U32 R32, RZ, RZ, R24 ;  /* 0x000000ffff207224 */ /* 0x000fe400078e0018 */
[----:B------:R-:W-:Y:S01]  /*2800*/  @!P2 FMUL R74, R74, 16777216 ;  /* 0x4b8000004a4aa820 */ /* 0x000fe20000400000 */
[----:B------:R-:W-:Y:S02]  /*2810*/  IMAD.MOV.U32 R24, RZ, RZ, R20 ;  /* 0x000000ffff187224 */ /* 0x000fe400078e0014 */
[----:B------:R-:W-:Y:S01]  /*2820*/  FFMA.FTZ R10, R14, 1.1920928955078125e-07, R13 ;  /* 0x340000000e0a7823 */ /* 0x000fe2000001000d */
[----:B------:R-:W-:-:S02]  /*2830*/  IMAD.MOV.U32 R30, RZ, RZ, R25 ;  /* 0x000000ffff1e7224 */ /* 0x000fc400078e0019 */
[C---:B0-----:R-:W-:Y:S01]  /*2840*/  FMUL R14, R11.reuse, R22 ;  /* 0x000000160b0e7220 */ /* 0x041fe20000400000 */
[----:B------:R-:W-:Y:S02]  /*2850*/  IMAD.MOV.U32 R20, RZ, RZ, R21 ;  /* 0x000000ffff147224 */ /* 0x000fe400078e0015 */
[C---:B------:R-:W-:Y:S01]  /*2860*/  FMUL R19, R11.reuse, R26 ;  /* 0x0000001a0b137220 */ /* 0x040fe20000400000 */
[C---:B------:R-:W-:Y:S01]  /*2870*/  FMUL R13, R11.reuse, R23 ;  /* 0x000000170b0d7220 */ /* 0x040fe20000400000 */
[C---:B------:R-:W-:Y:S01]  /*2880*/  FMUL R18, R11.reuse, R27 ;  /* 0x0000001b0b127220 */ /* 0x040fe20000400000 */
[C---:B------:R-:W-:Y:S01]  /*2890*/  FMUL R21, R11.reuse, R31 ;  /* 0x0000001f0b157220 */ /* 0x040fe20000400000 */
[C---:B------:R-:W-:Y:S01]  /*28a0*/  FMUL R22, R11.reuse, R28 ;  /* 0x0000001c0b167220 */ /* 0x040fe20000400000 */
[C---:B------:R-:W-:Y:S01]  /*28b0*/  FMUL R25, R11.reuse, R35 ;  /* 0x000000230b197220 */ /* 0x040fe20000400000 */
[----:B------:R-:W-:Y:S01]  /*28c0*/  FMUL R26, R11, R36 ;  /* 0x000000240b1a7220 */ /* 0x000fe20000400000 */
[----:B------:R-:W-:Y:S01]  /*28d0*/  @P1 FMUL R20, R20, 0.25 ;  /* 0x3e80000014141820 */ /* 0x000fe20000400000 */
[----:B------:R-:W0:Y:S01]  /*28e0*/  MUFU.RCP R11, R74 ;  /* 0x0000004a000b7308 */ /* 0x000e220000001000 */
[----:B------:R-:W-:Y:S01]  /*28f0*/  @P1 FMUL R24, R24, 0.25 ;  /* 0x3e80000018181820 */ /* 0x000fe20000400000 */
[----:B------:R-:W-:Y:S01]  /*2900*/  @P1 FMUL R30, R30, 0.25 ;  /* 0x3e8000001e1e1820 */ /* 0x000fe20000400000 */
[----:B------:R-:W-:Y:S01]  /*2910*/  @P1 FMUL R29, R29, 0.25 ;  /* 0x3e8000001d1d1820 */ /* 0x000fe20000400000 */
[----:B------:R-:W-:Y:S01]  /*2920*/  @P1 FMUL R34, R34, 0.25 ;  /* 0x3e80000022221820 */ /* 0x000fe20000400000 */
[----:B------:R-:W-:Y:S01]  /*2930*/  @P1 FMUL R33, R33, 0.25 ;  /* 0x3e80000021211820 */ /* 0x000fe20000400000 */
[----:B------:R-:W-:Y:S01]  /*2940*/  @P1 FMUL R38, R38, 0.25 ;  /* 0x3e80000026261820 */ /* 0x000fe20000400000 */
[----:B------:R-:W-:Y:S01]  /*2950*/  @P1 FMUL R32, R32, 0.25 ;  /* 0x3e80000020201820 */ /* 0x000fe20000400000 */
[----:B------:R-:W-:Y:S01]  /*2960*/  @!P2 FMUL R20, R20, 16777216 ;  /* 0x4b8000001414a820 */ /* 0x000fe20000400000 */
[----:B------:R-:W-:Y:S01]  /*2970*/  @!P2 FMUL R24, R24, 16777216 ;  /* 0x4b8000001818a820 */ /* 0x000fe20000400000 */
[----:B------:R-:W-:Y:S01]  /*2980*/  @!P2 FMUL R30, R30, 16777216 ;  /* 0x4b8000001e1ea820 */ /* 0x000fe20000400000 */
[----:B------:R-:W-:Y:S01]  /*2990*/  @!P2 FMUL R29, R29, 16777216 ;  /* 0x4b8000001d1da820 */ /* 0x000fe20000400000 */
[----:B------:R-:W-:Y:S01]  /*29a0*/  @!P2 FMUL R34, R34, 16777216 ;  /* 0x4b8000002222a820 */ /* 0x000fe20000400000 */
[----:B------:R-:W-:Y:S01]  /*29b0*/  @!P2 FMUL R33, R33, 16777216 ;  /* 0x4b8000002121a820 */ /* 0x000fe20000400000 */
[----:B------:R-:W-:Y:S01]  /*29c0*/  @!P2 FMUL R38, R38, 16777216 ;  /* 0x4b8000002626a820 */ /* 0x000fe20000400000 */
[----:B------:R-:W-:Y:S01]  /*29d0*/  @!P2 FMUL R32, R32, 16777216 ;  /* 0x4b8000002020a820 */ /* 0x000fe20000400000 */
[----:B------:R-:W-:-:S02]  /*29e0*/  IMAD.IADD R9, R16, 0x1, R17 ;  /* 0x0000000110097824 */ /* 0x000fc400078e0211 */
[C---:B0-----:R-:W-:Y:S01]  /*29f0*/  FMUL R16, R11.reuse, R20 ;  /* 0x000000140b107220 */ /* 0x041fe20000400000 */
[----:B------:R-:W-:Y:S01]  /*2a00*/  FMUL R17, R11, R24 ;  /* 0x000000180b117220 */ /* 0x000fe20000400000 */
[----:B------:R-:W-:Y:S02]  /*2a10*/  IMAD.IADD R12, R7, 0x1, -R12 ;  /* 0x00000001070c7824 */ /* 0x000fe400078e0a0c */
[C---:B------:R-:W-:Y:S01]  /*2a20*/  FMUL R27, R11.reuse, R33 ;  /* 0x000000210b1b7220 */ /* 0x040fe20000400000 */
[C---:B------:R-:W-:Y:S01]  /*2a30*/  FMUL R28, R11.reuse, R38 ;  /* 0x000000260b1c7220 */ /* 0x040fe20000400000 */
[C---:B------:R-:W-:Y:S01]  /*2a40*/  FMUL R23, R11.reuse, R29 ;  /* 0x0000001d0b177220 */ /* 0x040fe20000400000 */
[C---:B------:R-:W-:Y:S01]  /*2a50*/  FMUL R24, R11.reuse, R34 ;  /* 0x000000220b187220 */ /* 0x040fe20000400000 */
[C---:B------:R-:W-:Y:S01]  /*2a60*/  FMUL R20, R11.reuse, R30 ;  /* 0x0000001e0b147220 */ /* 0x040fe20000400000 */
[----:B------:R-:W-:Y:S01]  /*2a70*/  FMUL R11, R11, R32 ;  /* 0x000000200b0b7220 */ /* 0x000fe20000400000 */
[----:B------:R-:W-:Y:S01]  /*2a80*/  F2FP.SATFINITE.E4M3.F32.PACK_AB_MERGE_C R25, R25, R26, RZ ;  /* 0x0000001a1919723e */ /* 0x000fe200048070ff */
[----:B------:R-:W-:-:S02]  /*2a90*/  IMAD.MOV.U32 R26, RZ, RZ, 0x3dc6b27f ;  /* 0x3dc6b27fff1a7424 */ /* 0x000fc400078e00ff */
[----:B------:R-:W-:Y:S01]  /*2aa0*/  FADD R12, R12, -1 ;  /* 0xbf8000000c0c7421 */ /* 0x000fe20000000000 */
[----:B------:R-:W-:Y:S01]  /*2ab0*/  F2FP.SATFINITE.E4M3.F32.PACK_AB_MERGE_C R27, R27, R28, RZ ;  /* 0x0000001c1b1b723e */ /* 0x000fe200048070ff */
[----:B------:R-:W-:Y:S01]  /*2ac0*/  IMAD.IADD R15, R4, 0x1, -R15 ;  /* 0x00000001040f7824 */ /* 0x000fe200078e0a0f */
[----:B------:R-:W-:Y:S01]  /*2ad0*/  F2FP.SATFINITE.E4M3.F32.PACK_AB_MERGE_C R20, R20, R11, RZ ;  /* 0x0000000b1414723e */ /* 0x000fe200048070ff */
[----:B------:R-:W-:Y:S01]  /*2ae0*/  FFMA.FTZ R11, R12, R26, -0.16845393180847167969 ;  /* 0xbe2c7f300c0b7423 */ /* 0x000fe2000001001a */
[----:B------:R-:W-:Y:S01]  /*2af0*/  F2FP.SATFINITE.E4M3.F32.PACK_AB_MERGE_C R23, R23, R24, RZ ;  /* 0x000000181717723e */ /* 0x000fe200048070ff */
[----:B------:R-:W-:Y:S01]  /*2b00*/  FADD R15, R15, -1 ;  /* 0xbf8000000f0f7421 */ /* 0x000fe20000000000 */
[----:B------:R-:W-:Y:S01]  /*2b10*/  LOP3.LUT R29, R20, 0xffff, RZ, 0xc0, !PT ;  /* 0x0000ffff141d7812 */ /* 0x000fe200078ec0ff */
[----:B------:R-:W-:Y:S01]  /*2b20*/  FFMA.FTZ R11, R12, R11, 0.1716887056827545166 ;  /* 0x3e2fcf2a0c0b7423 */ /* 0x000fe2000001000b */
[----:B------:R-:W-:Y:S01]  /*2b30*/  F2FP.SATFINITE.E4M3.F32.PACK_AB_MERGE_C R21, R21, R22, RZ ;  /* 0x000000161515723e */ /* 0x000fe200048070ff */
[----:B------:R-:W0:Y:S01]  /*2b40*/  LDC R34, c[0x0][0x3e8] ;  /* 0x0000fa00ff227b82 */ /* 0x000e220000000800 */
[----:B------:R-:W-:Y:S01]  /*2b50*/  F2FP.SATFINITE.E4M3.F32.PACK_AB_MERGE_C R18, R18, R19, RZ ;  /* 0x000000131212723e */ /* 0x000fe200048070ff */
[C---:B------:R-:W-:Y:S01]  /*2b60*/  FFMA.FTZ R11, R12.reuse, R11, -0.17900948226451873779 ;  /* 0xbe374e430c0b7423 */ /* 0x040fe2000001000b */
[----:B------:R-:W-:Y:S01]  /*2b70*/  LOP3.LUT R27, R27, 0xffff, RZ, 0xc0, !PT ;  /* 0x0000ffff1b1b7812 */ /* 0x000fe200078ec0ff */
[----:B------:R-:W1:Y:S01]  /*2b80*/  LDCU.64 UR4, c[0x0][0x3e0] ;  /* 0x00007c00ff0477ac */ /* 0x000e620008000a00 */
[----:B------:R-:W-:Y:S01]  /*2b90*/  LOP3.LUT R20, R23, 0xffff, RZ, 0xc0, !PT ;  /* 0x0000ffff17147812 */ /* 0x000fe200078ec0ff */
[C---:B------:R-:W-:Y:S01]  /*2ba0*/  FFMA.FTZ R11, R12.reuse, R11, 0.20512372255325317383 ;  /* 0x3e520bf40c0b7423 */ /* 0x040fe2000001000b */
[----:B------:R-:W-:Y:S01]  /*2bb0*/  F2FP.SATFINITE.E4M3.F32.PACK_AB_MERGE_C R22, R13, R14, RZ ;  /* 0x0000000e0d16723e */ /* 0x000fe200048070ff */
[----:B------:R-:W2:Y:S01]  /*2bc0*/  LDC.64 R40, c[0x0][0x398] ;  /* 0x0000e600ff287b82 */ /* 0x000ea20000000a00 */
[----:B------:R-:W-:Y:S01]  /*2bd0*/  LOP3.LUT R25, R25, 0xffff, RZ, 0xc0, !PT ;  /* 0x0000ffff19197812 */ /* 0x000fe200078ec0ff */
[----:B------:R-:W-:Y:S01]  /*2be0*/  FFMA.FTZ R11, R12, R11, -0.24046532809734344482 ;  /* 0xbe763c8b0c0b7423 */ /* 0x000fe2000001000b */
[----:B------:R-:W-:-:S02]  /*2bf0*/  LOP3.LUT R31, R18, 0xffff, RZ, 0xc0, !PT ;  /* 0x0000ffff121f7812 */ /* 0x000fc400078ec0ff */
[----:B------:R-:W-:Y:S01]  /*2c00*/  LOP3.LUT R24, R21, 0xffff, RZ, 0xc0, !PT ;  /* 0x0000ffff15187812 */ /* 0x000fe200078ec0ff */
[C---:B------:R-:W-:Y:S01]  /*2c10*/  FFMA.FTZ R11, R12.reuse, R11, 0.28857114911079406738 ;  /* 0x3e93bf990c0b7423 */ /* 0x040fe2000001000b */
[----:B------:R-:W-:Y:S02]  /*2c20*/  PRMT R14, R29, 0x3340, R0 ;  /* 0x000033401d0e7816 */ /* 0x000fe40000000000 */
[----:B------:R-:W-:Y:S01]  /*2c30*/  PRMT R13, R27, 0x3340, R20 ;  /* 0x000033401b0d7816 */ /* 0x000fe20000000014 */
[----:B------:R-:W-:Y:S01]  /*2c40*/  FFMA.FTZ R11, R12, R11, -0.36067417263984680176 ;  /* 0xbeb8aa490c0b7423 */ /* 0x000fe2000001000b */
[----:B------:R-:W-:Y:S02]  /*2c50*/  F2FP.SATFINITE.E4M3.F32.PACK_AB_MERGE_C R19, R16, R17, RZ ;  /* 0x000000111013723e */ /* 0x000fe400048070ff */
[----:B------:R-:W-:Y:S01]  /*2c60*/  PRMT R17, R31, 0x3340, R0 ;  /* 0x000033401f117816 */ /* 0x000fe20000000000 */
[----:B------:R-:W-:Y:S01]  /*2c70*/  FFMA.FTZ R11, R12, R11, 0.48089820146560668945 ;  /* 0x3ef6384a0c0b7423 */ /* 0x000fe2000001000b */
[----:B------:R-:W-:Y:S01]  /*2c80*/  PRMT R16, R25, 0x3340, R24 ;  /* 0x0000334019107816 */ /* 0x000fe20000000018 */
[----:B-1----:R-:W-:Y:S01]  /*2c90*/  UIMAD UR4, UR8, UR4, URZ ;  /* 0x00000004080472a4 */ /* 0x002fe2000f8e02ff */
[----:B------:R-:W-:Y:S01]  /*2ca0*/  PRMT R18, R13, 0x5410, R14 ;  /* 0x000054100d127816 */ /* 0x000fe2000000000e */
[C---:B------:R-:W-:Y:S01]  /*2cb0*/  FFMA.FTZ R14, R15.reuse, R26, -0.16845393180847167969 ;  /* 0xbe2c7f300f0e7423 */ /* 0x040fe2000001001a */
[----:B------:R-:W-:Y:S01]  /*2cc0*/  PRMT R23, R16, 0x5410, R17 ;  /* 0x0000541010177816 */ /* 0x000fe20000000011 */
[C---:B------:R-:W-:Y:S01]  /*2cd0*/  FFMA.FTZ R11, R12.reuse, R11, -0.72134751081466674805 ;  /* 0xbf38aa3b0c0b7423 */ /* 0x040fe2000001000b */
[----:B------:R-:W-:Y:S01]  /*2ce0*/  SHF.R.U32.HI R16, RZ, 0x8, R20 ;  /* 0x00000008ff107819 */ /* 0x000fe20000011614 */
[C---:B------:R-:W-:Y:S01]  /*2cf0*/  FFMA.FTZ R14, R15.reuse, R14, 0.1716887056827545166 ;  /* 0x3e2fcf2a0f0e7423 */ /* 0x040fe2000001000e */
[----:B------:R-:W-:Y:S01]  /*2d00*/  SHF.R.U32.HI R13, RZ, 0x8, R27 ;  /* 0x00000008ff0d7819 */ /* 0x000fe2000001161b */
[----:B------:R-:W-:Y:S01]  /*2d10*/  FMUL R11, R12, R11 ;  /* 0x0000000b0c0b7220 */ /* 0x000fe20000400000 */
[----:B------:R-:W-:Y:S01]  /*2d20*/  SHF.R.U32.HI R17, RZ, 0x8, R29 ;  /* 0x00000008ff117819 */ /* 0x000fe2000001161d */
[----:B------:R-:W-:Y:S01]  /*2d30*/  FFMA.FTZ R14, R15, R14, -0.17900948226451873779 ;  /* 0xbe374e430f0e7423 */ /* 0x000fe2000001000e */
[----:B------:R-:W-:Y:S01]  /*2d40*/  LOP3.LUT R16, R16, 0xffff, RZ, 0xc0, !PT ;  /* 0x0000ffff10107812 */ /* 0x000fe200078ec0ff */
[C---:B------:R-:W-:Y:S01]  /*2d50*/  FMUL R11, R12.reuse, R11 ;  /* 0x0000000b0c0b7220 */ /* 0x040fe20000400000 */
[----:B------:R-:W-:Y:S01]  /*2d60*/  LOP3.LUT R13, R13, 0xffff, RZ, 0xc0, !PT ;  /* 0x0000ffff0d0d7812 */ /* 0x000fe200078ec0ff */
[----:B------:R-:W-:Y:S01]  /*2d70*/  FFMA.FTZ R14, R15, R14, 0.20512372255325317383 ;  /* 0x3e520bf40f0e7423 */ /* 0x000fe2000001000e */
[----:B------:R-:W-:Y:S01]  /*2d80*/  LOP3.LUT R17, R17, 0xffff, RZ, 0xc0, !PT ;  /* 0x0000ffff11117812 */ /* 0x000fe200078ec0ff */
[----:B------:R-:W-:Y:S01]  /*2d90*/  FFMA.FTZ R12, R12, 1.4426950216293334961, R11 ;  /* 0x3fb8aa3b0c0c7823 */ /* 0x000fe2000001000b */
[----:B------:R-:W-:Y:S01]  /*2da0*/  PRMT R20, R13, 0x3340, R16 ;  /* 0x000033400d147816 */ /* 0x000fe20000000010 */
[----:B------:R-:W-:Y:S01]  /*2db0*/  FFMA.FTZ R14, R15, R14, -0.24046532809734344482 ;  /* 0xbe763c8b0f0e7423 */ /* 0x000fe2000001000e */
[----:B------:R-:W-:Y:S01]  /*2dc0*/  PRMT R21, R17, 0x3340, R0 ;  /* 0x0000334011157816 */ /* 0x000fe20000000000 */
[----:B0-----:R-:W-:Y:S01]  /*2dd0*/  IMAD R11, R2, R34, RZ ;  /* 0x00000022020b7224 */ /* 0x001fe200078e02ff */
[----:B------:R-:W-:Y:S01]  /*2de0*/  SHF.R.U32.HI R13, RZ, 0x8, R25 ;  /* 0x00000008ff0d7819 */ /* 0x000fe20000011619 */
[----:B------:R-:W-:Y:S01]  /*2df0*/  FFMA.FTZ R14, R15, R14, 0.28857114911079406738 ;  /* 0x3e93bf990f0e7423 */ /* 0x000fe2000001000e */
[----:B------:R-:W-:Y:S01]  /*2e00*/  SHF.R.U32.HI R16, RZ, 0x8, R24 ;  /* 0x00000008ff107819 */ /* 0x000fe20000011618 */
[----:B------:R-:W-:Y:S01]  /*2e10*/  FADD R2, R5, R12 ;  /* 0x0000000c05027221 */ /* 0x000fe20000000000 */
[----:B------:R-:W-:Y:S01]  /*2e20*/  SHF.R.U32.HI R17, RZ, 0x8, R31 ;  /* 0x00000008ff117819 */ /* 0x000fe2000001161f */
[----:B------:R-:W-:Y:S01]  /*2e30*/  FFMA.FTZ R14, R15, R14, -0.36067417263984680176 ;  /* 0xbeb8aa490f0e7423 */ /* 0x000fe2000001000e */
[----:B------:R-:W-:Y:S01]  /*2e40*/  LOP3.LUT R16, R16, 0xffff, RZ, 0xc0, !PT ;  /* 0x0000ffff10107812 */ /* 0x000fe200078ec0ff */
[----:B------:R-:W-:Y:S01]  /*2e50*/  IMAD R5, R3, UR5, RZ ;  /* 0x0000000503057c24 */ /* 0x000fe2000f8e02ff */
[----:B------:R-:W-:Y:S01]  /*2e60*/  LOP3.LUT R13, R13, 0xffff, RZ, 0xc0, !PT ;  /* 0x0000ffff0d0d7812 */ /* 0x000fe200078ec0ff */
[----:B------:R-:W-:Y:S01]  /*2e70*/  FFMA.FTZ R14, R15, R14, 0.48089820146560668945 ;  /* 0x3ef6384a0f0e7423 */ /* 0x000fe2000001000e */
[----:B------:R-:W-:Y:S01]  /*2e80*/  LOP3.LUT R17, R17, 0xffff, RZ, 0xc0, !PT ;  /* 0x0000ffff11117812 */ /* 0x000fe200078ec0ff */
[----:B------:R-:W-:Y:S01]  /*2e90*/  USHF.R.S32.HI UR5, URZ, 0x1f, UR4 ;  /* 0x0000001fff057899 */ /* 0x000fe20008011404 */
[----:B------:R-:W-:Y:S01]  /*2ea0*/  PRMT R13, R13, 0x3340, R16 ;  /* 0x000033400d0d7816 */ /* 0x000fe20000000010 */
[----:B------:R-:W-:Y:S01]  /*2eb0*/  FFMA.FTZ R14, R15, R14, -0.72134751081466674805 ;  /* 0xbf38aa3b0f0e7423 */ /* 0x000fe2000001000e */
[----:B------:R-:W-:-:S02]  /*2ec0*/  PRMT R16, R17, 0x3340, R0 ;  /* 0x0000334011107816 */ /* 0x000fc40000000000 */
[----:B------:R-:W-:Y:S01]  /*2ed0*/  PRMT R20, R20, 0x5410, R21 ;  /* 0x0000541014147816 */ /* 0x000fe20000000015 */
[----:B------:R-:W-:Y:S01]  /*2ee0*/  FMUL R14, R15, R14 ;  /* 0x0000000e0f0e7220 */ /* 0x000fe20000400000 */
[----:B------:R-:W-:Y:S02]  /*2ef0*/  LOP3.LUT R19, R19, 0xffff, RZ, 0xc0, !PT ;  /* 0x0000ffff13137812 */ /* 0x000fe400078ec0ff */
[----:B------:R-:W-:Y:S01]  /*2f00*/  PRMT R13, R13, 0x5410, R16 ;  /* 0x000054100d0d7816 */ /* 0x000fe20000000010 */
[C---:B------:R-:W-:Y:S01]  /*2f10*/  FMUL R14, R15.reuse, R14 ;  /* 0x0000000e0f0e7220 */ /* 0x040fe20000400000 */
[----:B------:R-:W-:Y:S02]  /*2f20*/  LOP3.LUT R22, R22, 0xffff, RZ, 0xc0, !PT ;  /* 0x0000ffff16167812 */ /* 0x000fe400078ec0ff */
[--C-:B------:R-:W-:Y:S01]  /*2f30*/  PRMT R24, R18, 0x4210, R19.reuse ;  /* 0x0000421012187816 */ /* 0x100fe20000000013 */
[----:B------:R-:W-:Y:S01]  /*2f40*/  FFMA.FTZ R15, R15, 1.4426950216293334961, R14 ;  /* 0x3fb8aa3b0f0f7823 */ /* 0x000fe2000001000e */
[----:B------:R-:W-:-:S02]  /*2f50*/  PRMT R25, R20, 0x5210, R19 ;  /* 0x0000521014197816 */ /* 0x000fc40000000013 */
[--C-:B------:R-:W-:Y:S01]  /*2f60*/  PRMT R26, R23, 0x4210, R22.reuse ;  /* 0x00004210171a7816 */ /* 0x100fe20000000016 */
[----:B------:R-:W-:Y:S01]  /*2f70*/  FADD R42, R10, R15 ;  /* 0x0000000f0a2a7221 */ /* 0x000fe20000000000 */
[----:B------:R-:W-:Y:S01]  /*2f80*/  PRMT R27, R13, 0x5210, R22 ;  /* 0x000052100d1b7816 */ /* 0x000fe20000000016 */
[----:B------:R-:W-:Y:S01]  /*2f90*/  BAR.SYNC.DEFER_BLOCKING 0x0 ;  /* 0x0000000000007b1d */ /* 0x000fe20000010000 */
[C---:B------:R-:W-:Y:S01]  /*2fa0*/  ISETP.GE.U32.AND P1, PT, R7.reuse, 0x7f800000, PT ;  /* 0x7f8000000700780c */ /* 0x040fe20003f26070 */
[----:B------:R-:W-:Y:S01]  /*2fb0*/  IMAD R13, R34, 0x2, R11 ;  /* 0x00000002220d7824 */ /* 0x000fe200078e020b */
[----:B------:R-:W-:Y:S02]  /*2fc0*/  ISETP.GE.U32.AND P2, PT, R4, 0x7f800000, PT ;  /* 0x7f8000000400780c */ /* 0x000fe40003f46070 */
[----:B------:R-:W-:Y:S01]  /*2fd0*/  FSETP.NEU.AND P0, PT, R7, RZ, PT ;  /* 0x000000ff0700720b */ /* 0x000fe20003f0d000 */
[----:B------:R-:W-:Y:S01]  /*2fe0*/  IMAD R16, R34, 0x2, R13 ;  /* 0x0000000222107824 */ /* 0x000fe200078e020d */
[----:B------:R-:W-:-:S02]  /*2ff0*/  LOP3.LUT R6, R6, 0x1ff0, RZ, 0xc0, !PT ;  /* 0x00001ff006067812 */ /* 0x000fc400078ec0ff */
[----:B--2---:R-:W-:Y:S01]  /*3000*/  IADD3 R40, P3, P4, R5, UR4, R40 ;  /* 0x0000000405287c10 */ /* 0x004fe2000fc7e028 */
[C---:B------:R-:W-:Y:S01]  /*3010*/  IMAD R17, R34.reuse, 0x2, R16 ;  /* 0x0000000222117824 */ /* 0x040fe200078e0210 */
[----:B------:R-:W0:Y:S03]  /*3020*/  LDCU UR4, c[0x0][0x3ec] ;  /* 0x00007d80ff0477ac */ /* 0x000e260008000800 */
[----:B------:R-:W-:Y:S02]  /*3030*/  IMAD R19, R34, 0x2, R17 ;  /* 0x0000000222137824 */ /* 0x000fe400078e0211 */
[----:B------:R-:W-:-:S04]  /*3040*/  @P1 IMAD.MOV.U32 R10, RZ, RZ, 0x7f800000 ;  /* 0x7f800000ff0a1424 */ /* 0x000fc800078e00ff */
[----:B------:R-:W-:Y:S01]  /*3050*/  @P1 FFMA.FTZ R2, R7, R10, +INF ;  /* 0x7f80000007021423 */ /* 0x000fe2000001000a */
[----:B------:R-:W-:Y:S01]  /*3060*/  @P2 IMAD.MOV.U32 R7, RZ, RZ, 0x7f800000 ;  /* 0x7f800000ff072424 */ /* 0x000fe200078e00ff */
[----:B------:R-:W-:Y:S01]  /*3070*/  SHF.R.S32.HI R10, RZ, 0x1f, R5 ;  /* 0x0000001fff0a7819 */ /* 0x000fe20000011405 */
[----:B------:R1:W-:Y:S01]  /*3080*/  STSM.16.M88.4 [R9], R24 ;  /* 0x0000001809007844 */ /* 0x0003e20000000200 */
[----:B------:R-:W-:Y:S01]  /*3090*/  BAR.SYNC.DEFER_BLOCKING 0x0 ;  /* 0x0000000000007b1d */ /* 0x000fe20000010000 */
[C---:B------:R-:W-:Y:S01]  /*30a0*/  FSETP.NEU.AND P1, PT, R4.reuse, RZ, PT ;  /* 0x000000ff0400720b */ /* 0x040fe20003f2d000 */
[----:B------:R-:W-:Y:S01]  /*30b0*/  @P2 FFMA.FTZ R42, R4, R7, +INF ;  /* 0x7f800000042a2423 */ /* 0x000fe20000010007 */
[----:B------:R-:W-:Y:S01]  /*30c0*/  IADD3.X R44, PT, PT, R10, UR5, R41, P3, P4 ;  /* 0x000000050a2c7c10 */ /* 0x000fe20009fe8429 */
[----:B0-----:R-:W-:Y:S01]  /*30d0*/  UIMAD UR4, UR8, UR4, URZ ;  /* 0x00000004080472a4 */ /* 0x001fe2000f8e02ff */
[CC--:B------:R-:W-:Y:S02]  /*30e0*/  IADD3 R14, P4, PT, R16.reuse, R40.reuse, RZ ;  /* 0x00000028100e7210 */ /* 0x0c0fe40007f9e0ff */
[----:B------:R-:W-:Y:S01]  /*30f0*/  IADD3 R10, P2, PT, R11, R40, RZ ;  /* 0x000000280b0a7210 */ /* 0x000fe20007f5e0ff */
[----:B------:R-:W-:Y:S01]  /*3100*/  USHF.L.U32 UR6, UR4, 0x2, URZ ;  /* 0x0000000204067899 */ /* 0x000fe200080006ff */
[----:B------:R-:W-:Y:S01]  /*3110*/  LEA.HI.X.SX32 R15, R16, R44, 0x1, P4 ;  /* 0x0000002c100f7211 */ /* 0x000fe200020f0eff */
[----:B------:R-:W-:Y:S01]  /*3120*/  UIMAD.WIDE UR4, UR4, 0x4, URZ ;  /* 0x00000004040478a5 */ /* 0x000fe2000f8e02ff */
[----:B------:R-:W-:Y:S01]  /*3130*/  IADD3 R12, P3, PT, R13, R40, RZ ;  /* 0x000000280d0c7210 */ /* 0x000fe20007f7e0ff */
[----:B-1----:R-:W-:Y:S01]  /*3140*/  IMAD R9, R34, 0x2, R19 ;  /* 0x0000000222097824 */ /* 0x002fe200078e0213 */
[----:B------:R-:W-:-:S02]  /*3150*/  LEA.HI.X.SX32 R11, R11, R44, 0x1, P2 ;  /* 0x0000002c0b0b7211 */ /* 0x000fc400010f0eff */
[----:B------:R-:W-:Y:S01]  /*3160*/  LEA.HI.X.SX32 R13, R13, R44, 0x1, P3 ;  /* 0x0000002c0d0d7211 */ /* 0x000fe200018f0eff */
[C---:B------:R-:W-:Y:S01]  /*3170*/  IMAD R23, R34.reuse, 0x2, R9 ;  /* 0x0000000222177824 */ /* 0x040fe200078e0209 */
[-C--:B------:R-:W-:Y:S02]  /*3180*/  IADD3 R20, P4, PT, R9, R40.reuse, RZ ;  /* 0x0000002809147210 */ /* 0x080fe40007f9e0ff */
[----:B------:R-:W-:Y:S01]  /*3190*/  IADD3 R16, P2, PT, R17, R40, RZ ;  /* 0x0000002811107210 */ /* 0x000fe20007f5e0ff */
[C---:B------:R-:W-:Y:S01]  /*31a0*/  IMAD R25, R34.reuse, 0x2, R23 ;  /* 0x0000000222197824 */ /* 0x040fe200078e0217 */
[----:B------:R-:W-:Y:S02]  /*31b0*/  LEA.HI.X.SX32 R21, R9, R44, 0x1, P4 ;  /* 0x0000002c09157211 */ /* 0x000fe400020f0eff */
[----:B------:R-:W-:Y:S01]  /*31c0*/  IADD3 R18, P3, PT, R19, R40, RZ ;  /* 0x0000002813127210 */ /* 0x000fe20007f7e0ff */
[----:B------:R-:W0:Y:S01]  /*31d0*/  LDS.128 R4, [R6+UR7] ;  /* 0x0000000706047984 */ /* 0x000e220008000c00 */
[----:B------:R-:W-:Y:S01]  /*31e0*/  IMAD R27, R34, 0x2, R25 ;  /* 0x00000002221b7824 */ /* 0x000fe200078e0219 */
[----:B------:R-:W-:-:S02]  /*31f0*/  LEA.HI.X.SX32 R17, R17, R44, 0x1, P2 ;  /* 0x0000002c11117211 */ /* 0x000fc400010f0eff */
[----:B------:R-:W-:Y:S01]  /*3200*/  LEA.HI.X.SX32 R19, R19, R44, 0x1, P3 ;  /* 0x0000002c13137211 */ /* 0x000fe200018f0eff */
[C---:B------:R-:W-:Y:S01]  /*3210*/  IMAD R29, R34.reuse, 0x2, R27 ;  /* 0x00000002221d7824 */ /* 0x040fe200078e021b */
[-C--:B------:R-:W-:Y:S02]  /*3220*/  IADD3 R26, P4, PT, R27, R40.reuse, RZ ;  /* 0x000000281b1a7210 */ /* 0x080fe40007f9e0ff */
[-C--:B------:R-:W-:Y:S01]  /*3230*/  IADD3 R22, P2, PT, R23, R40.reuse, RZ ;  /* 0x0000002817167210 */ /* 0x080fe20007f5e0ff */
[C---:B------:R-:W-:Y:S01]  /*3240*/  IMAD R31, R34.reuse, 0x2, R29 ;  /* 0x00000002221f7824 */ /* 0x040fe200078e021d */
[----:B------:R-:W-:Y:S02]  /*3250*/  IADD3 R24, P3, PT, R25, R40, RZ ;  /* 0x0000002819187210 */ /* 0x000fe40007f7e0ff */
[-C--:B------:R-:W-:Y:S01]  /*3260*/  LEA.HI.X.SX32 R27, R27, R44.reuse, 0x1, P4 ;  /* 0x0000002c1b1b7211 */ /* 0x080fe200020f0eff */
        /* <DEDUP_REMOVED lines=12> */
[----:B------:R-:W-:Y:S01]  /*3330*/  IMAD R9, R34, 0x2, R39 ;  /* 0x0000000222097824 */ /* 0x000fe200078e0227 */
[-C--:B------:R-:W-:Y:S02]  /*3340*/  IADD3 R34, P2, PT, R35, R40.reuse, RZ ;  /* 0x0000002823227210 */ /* 0x080fe40007f5e0ff */
[-C--:B------:R-:W-:Y:S02]  /*3350*/  IADD3 R36, P3, PT, R37, R40.reuse, RZ ;  /* 0x0000002825247210 */ /* 0x080fe40007f7e0ff */
[-C--:B------:R-:W-:Y:S02]  /*3360*/  IADD3 R38, P4, PT, R39, R40.reuse, RZ ;  /* 0x0000002827267210 */ /* 0x080fe40007f9e0ff */
[----:B------:R-:W-:Y:S02]  /*3370*/  IADD3 R40, P5, PT, R9, R40, RZ ;  /* 0x0000002809287210 */ /* 0x000fe40007fbe0ff */
[----:B------:R-:W-:-:S02]  /*3380*/  LEA.HI.X.SX32 R35, R35, R44, 0x1, P2 ;  /* 0x0000002c23237211 */ /* 0x000fc400010f0eff */
[----:B0-----:R-:W-:Y:S02]  /*3390*/  PRMT R69, R4, 0x7770, RZ ;  /* 0x0000777004457816 */ /* 0x001fe400000000ff */
[----:B------:R-:W-:Y:S02]  /*33a0*/  LEA.HI.X.SX32 R41, R9, R44, 0x1, P5 ;  /* 0x0000002c09297211 */ /* 0x000fe400028f0eff */
[C---:B------:R-:W-:Y:S01]  /*33b0*/  PRMT R45, R5.reuse, 0x7773, RZ ;  /* 0x00007773052d7816 */ /* 0x040fe200000000ff */
[----:B------:R0:W-:Y:S01]  /*33c0*/  STG.E.U8 desc[UR12][R10.64], R69 ;  /* 0x000000450a007986 */ /* 0x0001e2000c10110c */
[C---:B------:R-:W-:Y:S02]  /*33d0*/  PRMT R55, R5.reuse, 0x7772, RZ ;  /* 0x0000777205377816 */ /* 0x040fe400000000ff */
[C---:B------:R-:W-:Y:S02]  /*33e0*/  PRMT R61, R5.reuse, 0x7771, RZ ;  /* 0x00007771053d7816 */ /* 0x040fe400000000ff */
[----:B------:R-:W-:-:S02]  /*33f0*/  PRMT R67, R5, 0x7770, RZ ;  /* 0x0000777005437816 */ /* 0x000fc400000000ff */
[----:B------:R-:W-:Y:S02]  /*3400*/  PRMT R65, R6, 0x7770, RZ ;  /* 0x0000777006417816 */ /* 0x000fe400000000ff */
[C---:B------:R-:W-:Y:S01]  /*3410*/  PRMT R9, R7.reuse, 0x7773, RZ ;  /* 0x0000777307097816 */ /* 0x040fe200000000ff */
[----:B------:R-:W-:Y:S01]  /*3420*/  STG.E.U8 desc[UR12][R12.64], R67 ;  /* 0x000000430c007986 */ /* 0x000fe2000c10110c */
[C---:B------:R-:W-:Y:S01]  /*3430*/  PRMT R49, R7.reuse, 0x7772, RZ ;  /* 0x0000777207317816 */ /* 0x040fe200000000ff */
[----:B0-----:R-:W0:Y:S01]  /*3440*/  LDC.64 R10, c[0x0][0x3a0] ;  /* 0x0000e800ff0a7b82 */ /* 0x001e220000000a00 */
[C---:B------:R-:W-:Y:S01]  /*3450*/  PRMT R5, R7.reuse, 0x7771, RZ ;  /* 0x0000777107057816 */ /* 0x040fe200000000ff */
[----:B------:R-:W-:Y:S01]  /*3460*/  STG.E.U8 desc[UR12][R14.64], R65 ;  /* 0x000000410e007986 */ /* 0x000fe2000c10110c */
[----:B------:R-:W-:Y:S02]  /*3470*/  PRMT R7, R7, 0x7770, RZ ;  /* 0x0000777007077816 */ /* 0x000fe400000000ff */
[----:B------:R-:W-:-:S02]  /*3480*/  PRMT R63, R4, 0x7771, RZ ;  /* 0x00007771043f7816 */ /* 0x000fc400000000ff */
[----:B------:R-:W-:Y:S01]  /*3490*/  PRMT R59, R6, 0x7771, RZ ;  /* 0x00007771063b7816 */ /* 0x000fe200000000ff */
[----:B------:R1:W-:Y:S01]  /*34a0*/  STG.E.U8 desc[UR12][R16.64], R7 ;  /* 0x0000000710007986 */ /* 0x0003e2000c10110c */
[----:B------:R-:W-:Y:S02]  /*34b0*/  PRMT R57, R4, 0x7772, RZ ;  /* 0x0000777204397816 */ /* 0x000fe400000000ff */
[----:B------:R-:W-:Y:S01]  /*34c0*/  PRMT R51, R6, 0x7772, RZ ;  /* 0x0000777206337816 */ /* 0x000fe200000000ff */
[----:B------:R-:W-:Y:S01]  /*34d0*/  STG.E.U8 desc[UR12][R18.64], R63 ;  /* 0x0000003f12007986 */ /* 0x000fe2000c10110c */
[----:B------:R-:W-:Y:S02]  /*34e0*/  PRMT R47, R4, 0x7773, RZ ;  /* 0x00007773042f7816 */ /* 0x000fe400000000ff */
[-C--:B------:R-:W-:Y:S01]  /*34f0*/  LEA.HI.X.SX32 R37, R37, R44.reuse, 0x1, P3 ;  /* 0x0000002c25257211 */ /* 0x080fe200018f0eff */
[----:B------:R-:W-:Y:S01]  /*3500*/  STG.E.U8 desc[UR12][R20.64], R61 ;  /* 0x0000003d14007986 */ /* 0x000fe2000c10110c */
[----:B------:R-:W-:-:S02]  /*3510*/  LEA.HI.X.SX32 R39, R39, R44, 0x1, P4 ;  /* 0x0000002c27277211 */ /* 0x000fc400020f0eff */
[----:B------:R-:W-:Y:S01]  /*3520*/  PRMT R43, R6, 0x7773, RZ ;  /* 0x00007773062b7816 */ /* 0x000fe200000000ff */
[----:B------:R-:W-:Y:S01]  /*3530*/  STG.E.U8 desc[UR12][R22.64], R59 ;  /* 0x0000003b16007986 */ /* 0x000fe2000c10110c */
[----:B------:R-:W-:Y:S01]  /*3540*/  FSEL R2, R2, -INF , P0 ;  /* 0xff80000002027808 */ /* 0x000fe20000000000 */
[C---:B-1----:R-:W-:Y:S01]  /*3550*/  IMAD.SHL.U32 R7, R3.reuse, 0x4, RZ ;  /* 0x0000000403077824 */ /* 0x042fe200078e00ff */
[C---:B------:R-:W-:Y:S01]  /*3560*/  LOP3.LUT P0, RZ, R0.reuse, 0x100, RZ, 0xc0, !PT ;  /* 0x0000010000ff7812 */ /* 0x040fe2000780c0ff */
[----:B------:R1:W-:Y:S01]  /*3570*/  STG.E.U8 desc[UR12][R24.64], R5 ;  /* 0x0000000518007986 */ /* 0x0003e2000c10110c */
[----:B------:R-:W-:Y:S02]  /*3580*/  IMAD.SHL.U32 R0, R0, 0x2, RZ ;  /* 0x0000000200007824 */ /* 0x000fe400078e00ff */
[----:B------:R-:W-:Y:S01]  /*3590*/  FFMA R4, R2, 0.69314718246459960938, R53 ;  /* 0x3f31721802047823 */ /* 0x000fe20000000035 */
[----:B------:R2:W-:Y:S02]  /*35a0*/  STG.E.U8 desc[UR12][R26.64], R57 ;  /* 0x000000391a007986 */ /* 0x0005e4000c10110c */
[----:B------:R-:W-:Y:S01]  /*35b0*/  LOP3.LUT R6, R0, 0x3f8, RZ, 0xc0, !PT ;  /* 0x000003f800067812 */ /* 0x000fe200078ec0ff */
[----:B------:R-:W-:Y:S01]  /*35c0*/  IMAD.HI R0, R3, 0x4, RZ ;  /* 0x0000000403007827 */ /* 0x000fe200078e02ff */
[----:B------:R2:W-:Y:S04]  /*35d0*/  STG.E.U8 desc[UR12][R28.64], R55 ;  /* 0x000000371c007986 */ /* 0x0005e8000c10110c */
[----:B------:R2:W-:Y:S01]  /*35e0*/  STG.E.U8 desc[UR12][R30.64], R51 ;  /* 0x000000331e007986 */ /* 0x0005e2000c10110c */
[----:B-1----:R-:W-:-:S02]  /*35f0*/  FSEL R5, R42, -INF , P1 ;  /* 0xff8000002a057808 */ /* 0x002fc40000800000 */
[----:B0-----:R-:W-:Y:S01]  /*3600*/  IADD3 R2, P1, P2, R7, UR6, R10 ;  /* 0x0000000607027c10 */ /* 0x001fe2000fa3e00a */
[----:B------:R2:W-:Y:S02]  /*3610*/  STG.E.U8 desc[UR12][R32.64], R49 ;  /* 0x0000003120007986 */ /* 0x0005e4000c10110c */
[----:B------:R-:W-:Y:S01]  /*3620*/  FFMA R5, R5, 0.69314718246459960938, R52 ;  /* 0x3f31721805057823 */ /* 0x000fe20000000034 */
[----:B------:R-:W-:Y:S01]  /*3630*/  IADD3.X R3, PT, PT, R0, UR5, R11, P1, P2 ;  /* 0x0000000500037c10 */ /* 0x000fe20008fe440b */
[----:B------:R2:W-:Y:S04]  /*3640*/  STG.E.U8 desc[UR12][R34.64], R47 ;  /* 0x0000002f22007986 */ /* 0x0005e8000c10110c */
[----:B------:R2:W-:Y:S04]  /*3650*/  STG.E.U8 desc[UR12][R36.64], R45 ;  /* 0x0000002d24007986 */ /* 0x0005e8000c10110c */
[----:B------:R2:W-:Y:S04]  /*3660*/  STG.E.U8 desc[UR12][R38.64], R43 ;  /* 0x0000002b26007986 */ /* 0x0005e8000c10110c */
[----:B------:R2:W-:Y:S01]  /*3670*/  STG.E.U8 desc[UR12][R40.64], R9 ;  /* 0x0000000928007986 */ /* 0x0005e2000c10110c */
[----:B------:R-:W-:Y:S06]  /*3680*/  BAR.SYNC.DEFER_BLOCKING 0x0 ;  /* 0x0000000000007b1d */ /* 0x000fec0000010000 */
[----:B------:R2:W-:Y:S02]  /*3690*/  STS.64 [R6+UR7], R4 ;  /* 0x0000000406007988 */ /* 0x0005e40008000a07 */
[----:B------:R-:W-:Y:S06]  /*36a0*/  BAR.SYNC.DEFER_BLOCKING 0x0 ;  /* 0x0000000000007b1d */ /* 0x000fec0000010000 */
[----:B------:R-:W-:Y:S05]  /*36b0*/  @P0 EXIT ;  /* 0x000000000000094d */ /* 0x000fea0003800000 */
[----:B--2---:R-:W0:Y:S04]  /*36c0*/  LDS R5, [R8] ;  /* 0x0000000008057984 */ /* 0x004e280000000800 */
[----:B0-----:R-:W-:Y:S01]  /*36d0*/  STG.E desc[UR12][R2.64], R5 ;  /* 0x0000000502007986 */ /* 0x001fe2000c10190c */
[----:B------:R-:W-:Y:S05]  /*36e0*/  EXIT ;  /* 0x000000000000794d */ /* 0x000fea0003800000 */
.L_x_2:
[----:B------:R-:W-:-:S00]  /*36f0*/  BRA `(.L_x_2) ;  /* 0xfffffffc00fc7947 */ /* 0x000fc0000383ffff */
[----:B------:R-:W-:-:S00]  /*3700*/  NOP ;  /* 0x0000000000007918 */ /* 0x000fc00000000000 */
[----:B------:R-:W-:-:S00]  /*3710*/  NOP ;  /* 0x0000000000007918 */ /* 0x000fc00000000000 */
[----:B------:R-:W-:-:S00]  /*3720*/  NOP ;  /* 0x0000000000007918 */ /* 0x000fc00000000000 */
[----:B------:R-:W-:-:S00]  /*3730*/  NOP ;  /* 0x0000000000007918 */ /* 0x000fc00000000000 */
[----:B------:R-:W-:-:S00]  /*3740*/  NOP ;  /* 0x0000000000007918 */ /* 0x000fc00000000000 */
[----:B------:R-:W-:-:S00]  /*3750*/  NOP ;  /* 0x0000000000007918 */ /* 0x000fc00000000000 */
[----:B------:R-:W-:-:S00]  /*3760*/  NOP ;  /* 0x0000000000007918 */ /* 0x000fc00000000000 */
[----:B------:R-:W-:-:S00]  /*3770*/  NOP ;  /* 0x0000000000007918 */ /* 0x000fc00000000000 */
.L_x_3:


//--------------------- .nv.global.init           --------------------------
	.section	.nv.global.init,"aw",@progbits
.nv.global.init:
	.type		_$_str,@object
	.size		_$_str,(.L_0 - _$_str)
_$_str:
        /*0000*/ 	.byte	0x5f, 0x5f, 0x43, 0x55, 0x44, 0x41, 0x5f, 0x46, 0x54, 0x5a, 0x00
.L_0:


//--------------------- .nv.shared.attn_fwd       --------------------------
	.section	.nv.shared.attn_fwd,"aw",@nobits
	.sectionflags	@""
	.align	16
	.zero		1024


//--------------------- .nv.shared.reserved.0     --------------------------
	.section	.nv.shared.reserved.0,"aw",@nobits
	.weak		__nv_reservedSMEM_offset_0_alias
	.size		__nv_reservedSMEM_offset_0_alias, 0, 64
	.other		__nv_reservedSMEM_offset_0_alias,@"STO_CUDA_RESERVED_SHARED STV_DEFAULT"
__nv_reservedSMEM_offset_0_alias:
	.zero		0
	.zero		64


//--------------------- .nv.constant0.attn_fwd    --------------------------
	.section	.nv.constant0.attn_fwd,"a",@progbits
	.sectionflags	@""
	.align	4
.nv.constant0.attn_fwd:
	.zero		1032


//--------------------- SYMBOLS --------------------------

	.type		.nv.reservedSmem.offset0,@object
	.size		.nv.reservedSmem.offset0,0x4
	.type		.nv.reservedSmem.cap,@object
	.size		.nv.reservedSmem.cap,0x4
